	.target	sm_100a

	.elftype	@"ET_EXEC"


//--------------------- .note.nv.tkinfo           --------------------------
	.section	.note.nv.tkinfo,"",@"SHT_NOTE"
	.sectionflags	@"SHF_NOTE_NV_TKINFO"
	.tkinfo
        /*0018*/ 	.word	0x00000002
        /*0030*/ 	.string	""
        /*0030*/ 	.string	"ptxas"
        /*0030*/ 	.string	"Cuda compilation tools, release 13.0, V13.0.88"
        /*0030*/ 	.string	"Build cuda_13.0.r13.0/compiler.36424714_0"
        /*0030*/ 	.string	"-arch sm_100a -m 64 "



//--------------------- .note.nv.cuinfo           --------------------------
	.section	.note.nv.cuinfo,"",@"SHT_NOTE"
	.sectionflags	@"SHF_NOTE_NV_CUINFO"
        /*0018*/ 	.short	0x0002
        /*001a*/ 	.short	0x0064
        /*001c*/ 	.short	0x0082
	.zero		2


//--------------------- .nv.info                  --------------------------
	.section	.nv.info,"",@"SHT_CUDA_INFO"
	.align	4


	//----- nvinfo : EIATTR_REGCOUNT
	.align		4
        /*0000*/ 	.byte	0x04, 0x2f
        /*0002*/ 	.short	(.L_19 - .L_18)
	.align		4
.L_18:
        /*0004*/ 	.word	index@(_ZN7cutlass13device_kernelINS_4gemm6kernel13GemmUniversalIN4cute5tupleIJiiiiEEENS1_10collective13CollectiveMmaINS1_35MainloopSm100TmaUmmaWarpSpecializedILi12ELi2ELi4ENS5_IJNS4_1CILi1EEESB_SB_EEEEENS5_IJNSA_ILi128EEESE_NSA_ILi64EEEEEENS_12float_e4m3_tENS5_IJlSB_lEEESH_SI_NS4_8TiledMMAINS4_8MMA_AtomIJNS4_10MMA_TraitsINS4_19SM100_MMA_F8F6F4_SSEJSH_SH_fSE_SE_NS4_17integral_constantINS4_4UMMA5MajorELSP_0EEESQ_NSN_INSO_7ScaleInELSR_0EEESS_EEEEEENS4_6LayoutISC_NS5_IJNSA_ILi0EEESW_SW_EEEEENS5_IJNS4_10UnderscoreESZ_SZ_EEEEENS4_13SM90_TMA_LOADENS4_14ComposedLayoutINS4_7SwizzleILi2ELi4ELi3EEENS4_18smem_ptr_flag_bitsILi8EEENSV_INS5_IJNSA_ILi8EEESF_EEENS5_IJSF_SB_EEEEEEEvNS4_8identityES12_S1C_vS1D_EENS_8epilogue10collective18CollectiveEpilogueINS1F_23Sm100TmaWarpSpecializedILi2ELi2ELi64ELb0ELb0EEEJSG_NS5_IJNSV_ISE_SB_EENSV_ISF_SB_EEEEESH_SI_SH_SI_NS1F_6fusion15FusionCallbacksIS1J_NS1N_17LinearCombinationISH_fSH_fLNS_15FloatRoundStyleE2EEESG_S1M_JEEENS4_5SM1004TMEM4LOAD26SM100_TMEM_LOAD_32dp32b64xES12_S1C_NS4_39AutoVectorizingCopyWithAssumedAlignmentILi128EEENS4_14SM90_TMA_STOREES1C_S1Y_S1Y_EEEvvEEEEvNT_6ParamsE)
        /*0008*/ 	.word	0x000000e0


	//----- nvinfo : EIATTR_FRAME_SIZE
	.align		4
.L_19:
        /*000c*/ 	.byte	0x04, 0x11
        /*000e*/ 	.short	(.L_21 - .L_20)
	.align		4
.L_20:
        /*0010*/ 	.word	index@($__internal_2_$__cuda_sm10x_tcgen05_guardrail_trap_unallocated_columns_being_dealloced)
        /*0014*/ 	.word	0x00000000


	//----- nvinfo : EIATTR_FRAME_SIZE
	.align		4
.L_21:
        /*0018*/ 	.byte	0x04, 0x11
        /*001a*/ 	.short	(.L_23 - .L_22)
	.align		4
.L_22:
        /*001c*/ 	.word	index@($__internal_1_$__cuda_sm10x_tcgen05_guardrail_trap_phase_invalid_during_alloc)
        /*0020*/ 	.word	0x00000000


	//----- nvinfo : EIATTR_FRAME_SIZE
	.align		4
.L_23:
        /*0024*/ 	.byte	0x04, 0x11
        /*0026*/ 	.short	(.L_25 - .L_24)
	.align		4
.L_24:
        /*0028*/ 	.word	index@($__internal_0_$__cuda_sm10x_tcgen05_guardrail_trap_col_being_dealloced_not_returned_by_alloc)
        /*002c*/ 	.word	0x00000000


	//----- nvinfo : EIATTR_FRAME_SIZE
	.align		4
.L_25:
        /*0030*/ 	.byte	0x04, 0x11
        /*0032*/ 	.short	(.L_27 - .L_26)
	.align		4
.L_26:
        /*0034*/ 	.word	index@(_ZN7cutlass13device_kernelINS_4gemm6kernel13GemmUniversalIN4cute5tupleIJiiiiEEENS1_10collective13CollectiveMmaINS1_35MainloopSm100TmaUmmaWarpSpecializedILi12ELi2ELi4ENS5_IJNS4_1CILi1EEESB_SB_EEEEENS5_IJNSA_ILi128EEESE_NSA_ILi64EEEEEENS_12float_e4m3_tENS5_IJlSB_lEEESH_SI_NS4_8TiledMMAINS4_8MMA_AtomIJNS4_10MMA_TraitsINS4_19SM100_MMA_F8F6F4_SSEJSH_SH_fSE_SE_NS4_17integral_constantINS4_4UMMA5MajorELSP_0EEESQ_NSN_INSO_7ScaleInELSR_0EEESS_EEEEEENS4_6LayoutISC_NS5_IJNSA_ILi0EEESW_SW_EEEEENS5_IJNS4_10UnderscoreESZ_SZ_EEEEENS4_13SM90_TMA_LOADENS4_14ComposedLayoutINS4_7SwizzleILi2ELi4ELi3EEENS4_18smem_ptr_flag_bitsILi8EEENSV_INS5_IJNSA_ILi8EEESF_EEENS5_IJSF_SB_EEEEEEEvNS4_8identityES12_S1C_vS1D_EENS_8epilogue10collective18CollectiveEpilogueINS1F_23Sm100TmaWarpSpecializedILi2ELi2ELi64ELb0ELb0EEEJSG_NS5_IJNSV_ISE_SB_EENSV_ISF_SB_EEEEESH_SI_SH_SI_NS1F_6fusion15FusionCallbacksIS1J_NS1N_17LinearCombinationISH_fSH_fLNS_15FloatRoundStyleE2EEESG_S1M_JEEENS4_5SM1004TMEM4LOAD26SM100_TMEM_LOAD_32dp32b64xES12_S1C_NS4_39AutoVectorizingCopyWithAssumedAlignmentILi128EEENS4_14SM90_TMA_STOREES1C_S1Y_S1Y_EEEvvEEEEvNT_6ParamsE)
        /*0038*/ 	.word	0x00000000


	//----- nvinfo : EIATTR_MIN_STACK_SIZE
	.align		4
.L_27:
        /*003c*/ 	.byte	0x04, 0x12
        /*003e*/ 	.short	(.L_29 - .L_28)
	.align		4
.L_28:
        /*0040*/ 	.word	index@(_ZN7cutlass13device_kernelINS_4gemm6kernel13GemmUniversalIN4cute5tupleIJiiiiEEENS1_10collective13CollectiveMmaINS1_35MainloopSm100TmaUmmaWarpSpecializedILi12ELi2ELi4ENS5_IJNS4_1CILi1EEESB_SB_EEEEENS5_IJNSA_ILi128EEESE_NSA_ILi64EEEEEENS_12float_e4m3_tENS5_IJlSB_lEEESH_SI_NS4_8TiledMMAINS4_8MMA_AtomIJNS4_10MMA_TraitsINS4_19SM100_MMA_F8F6F4_SSEJSH_SH_fSE_SE_NS4_17integral_constantINS4_4UMMA5MajorELSP_0EEESQ_NSN_INSO_7ScaleInELSR_0EEESS_EEEEEENS4_6LayoutISC_NS5_IJNSA_ILi0EEESW_SW_EEEEENS5_IJNS4_10UnderscoreESZ_SZ_EEEEENS4_13SM90_TMA_LOADENS4_14ComposedLayoutINS4_7SwizzleILi2ELi4ELi3EEENS4_18smem_ptr_flag_bitsILi8EEENSV_INS5_IJNSA_ILi8EEESF_EEENS5_IJSF_SB_EEEEEEEvNS4_8identityES12_S1C_vS1D_EENS_8epilogue10collective18CollectiveEpilogueINS1F_23Sm100TmaWarpSpecializedILi2ELi2ELi64ELb0ELb0EEEJSG_NS5_IJNSV_ISE_SB_EENSV_ISF_SB_EEEEESH_SI_SH_SI_NS1F_6fusion15FusionCallbacksIS1J_NS1N_17LinearCombinationISH_fSH_fLNS_15FloatRoundStyleE2EEESG_S1M_JEEENS4_5SM1004TMEM4LOAD26SM100_TMEM_LOAD_32dp32b64xES12_S1C_NS4_39AutoVectorizingCopyWithAssumedAlignmentILi128EEENS4_14SM90_TMA_STOREES1C_S1Y_S1Y_EEEvvEEEEvNT_6ParamsE)
        /*0044*/ 	.word	0x00000000
.L_29:


//--------------------- .nv.compat                --------------------------
	.section	.nv.compat,"",@"SHT_CUDA_COMPAT_INFO"
	.align	4
        /*0000*/ 	.byte	0x02, 0x09, 0x01, 0x00, 0x02, 0x02, 0x02, 0x00, 0x02, 0x05, 0x05, 0x00, 0x03, 0x07, 0x01, 0x01
        /*0010*/ 	.byte	0x02, 0x03, 0x01, 0x00, 0x02, 0x06, 0x01, 0x00, 0x04, 0x0b, 0x08, 0x00, 0x09, 0x00, 0x00, 0x00
        /*0020*/ 	.byte	0x00, 0x00, 0x00, 0x00


//--------------------- .nv.info._ZN7cutlass13device_kernelINS_4gemm6kernel13GemmUniversalIN4cute5tupleIJiiiiEEENS1_10collective13CollectiveMmaINS1_35MainloopSm100TmaUmmaWarpSpecializedILi12ELi2ELi4ENS5_IJNS4_1CILi1EEESB_SB_EEEEENS5_IJNSA_ILi128EEESE_NSA_ILi64EEEEEENS_12float_e4m3_tENS5_IJlSB_lEEESH_SI_NS4_8TiledMMAINS4_8MMA_AtomIJNS4_10MMA_TraitsINS4_19SM100_MMA_F8F6F4_SSEJSH_SH_fSE_SE_NS4_17integral_constantINS4_4UMMA5MajorELSP_0EEESQ_NSN_INSO_7ScaleInELSR_0EEESS_EEEEEENS4_6LayoutISC_NS5_IJNSA_ILi0EEESW_SW_EEEEENS5_IJNS4_10UnderscoreESZ_SZ_EEEEENS4_13SM90_TMA_LOADENS4_14ComposedLayoutINS4_7SwizzleILi2ELi4ELi3EEENS4_18smem_ptr_flag_bitsILi8EEENSV_INS5_IJNSA_ILi8EEESF_EEENS5_IJSF_SB_EEEEEEEvNS4_8identityES12_S1C_vS1D_EENS_8epilogue10collective18CollectiveEpilogueINS1F_23Sm100TmaWarpSpecializedILi2ELi2ELi64ELb0ELb0EEEJSG_NS5_IJNSV_ISE_SB_EENSV_ISF_SB_EEEEESH_SI_SH_SI_NS1F_6fusion15FusionCallbacksIS1J_NS1N_17LinearCombinationISH_fSH_fLNS_15FloatRoundStyleE2EEESG_S1M_JEEENS4_5SM1004TMEM4LOAD26SM100_TMEM_LOAD_32dp32b64xES12_S1C_NS4_39AutoVectorizingCopyWithAssumedAlignmentILi128EEENS4_14SM90_TMA_STOREES1C_S1Y_S1Y_EEEvvEEEEvNT_6ParamsE --------------------------
	.section	.nv.info._ZN7cutlass13device_kernelINS_4gemm6kernel13GemmUniversalIN4cute5tupleIJiiiiEEENS1_10collective13CollectiveMmaINS1_35MainloopSm100TmaUmmaWarpSpecializedILi12ELi2ELi4ENS5_IJNS4_1CILi1EEESB_SB_EEEEENS5_IJNSA_ILi128EEESE_NSA_ILi64EEEEEENS_12float_e4m3_tENS5_IJlSB_lEEESH_SI_NS4_8TiledMMAINS4_8MMA_AtomIJNS4_10MMA_TraitsINS4_19SM100_MMA_F8F6F4_SSEJSH_SH_fSE_SE_NS4_17integral_constantINS4_4UMMA5MajorELSP_0EEESQ_NSN_INSO_7ScaleInELSR_0EEESS_EEEEEENS4_6LayoutISC_NS5_IJNSA_ILi0EEESW_SW_EEEEENS5_IJNS4_10UnderscoreESZ_SZ_EEEEENS4_13SM90_TMA_LOADENS4_14ComposedLayoutINS4_7SwizzleILi2ELi4ELi3EEENS4_18smem_ptr_flag_bitsILi8EEENSV_INS5_IJNSA_ILi8EEESF_EEENS5_IJSF_SB_EEEEEEEvNS4_8identityES12_S1C_vS1D_EENS_8epilogue10collective18CollectiveEpilogueINS1F_23Sm100TmaWarpSpecializedILi2ELi2ELi64ELb0ELb0EEEJSG_NS5_IJNSV_ISE_SB_EENSV_ISF_SB_EEEEESH_SI_SH_SI_NS1F_6fusion15FusionCallbacksIS1J_NS1N_17LinearCombinationISH_fSH_fLNS_15FloatRoundStyleE2EEESG_S1M_JEEENS4_5SM1004TMEM4LOAD26SM100_TMEM_LOAD_32dp32b64xES12_S1C_NS4_39AutoVectorizingCopyWithAssumedAlignmentILi128EEENS4_14SM90_TMA_STOREES1C_S1Y_S1Y_EEEvvEEEEvNT_6ParamsE,"",@"SHT_CUDA_INFO"
	.sectionflags	@""
	.align	4


	//----- nvinfo : EIATTR_CUDA_API_VERSION
	.align		4
        /*0000*/ 	.byte	0x04, 0x37
        /*0002*/ 	.short	(.L_31 - .L_30)
.L_30:
        /*0004*/ 	.word	0x00000082


	//----- nvinfo : EIATTR_KPARAM_INFO
	.align		4
.L_31:
        /*0008*/ 	.byte	0x04, 0x17
        /*000a*/ 	.short	(.L_33 - .L_32)
.L_32:
        /*000c*/ 	.word	0x00000000
        /*0010*/ 	.short	0x0000
        /*0012*/ 	.short	0x0000
        /*0014*/ 	.byte	0x00, 0xf0, 0x01, 0x20


	//----- nvinfo : EIATTR_AT_ENTRY_FRAGMENTS
	.align		4
.L_33:
        /*0018*/ 	.byte	0x04, 0x4f
        /*001a*/ 	.short	(.L_35 - .L_34)


	//   ....[0]....
.L_34:
        /*001c*/ 	.word	0x00000006


	//----- nvinfo : EIATTR_RESERVED_SMEM_USED
	.align		4
.L_35:
        /*0020*/ 	.byte	0x01, 0x41
	.zero		2


	//----- nvinfo : EIATTR_SPARSE_MMA_MASK
	.align		4
        /*0024*/ 	.byte	0x03, 0x50
        /*0026*/ 	.short	0x0000


	//----- nvinfo : EIATTR_TCGEN05_1CTA_USED
	.align		4
        /*0028*/ 	.byte	0x01, 0x51
	.zero		2


	//----- nvinfo : EIATTR_MAXREG_COUNT
	.align		4
        /*002c*/ 	.byte	0x03, 0x1b
        /*002e*/ 	.short	0x00ff


	//----- nvinfo : EIATTR_NUM_BARRIERS
	.align		4
        /*0030*/ 	.byte	0x02, 0x4c
        /*0032*/ 	.byte	0x07
	.zero		1


	//----- nvinfo : EIATTR_EXTERNS
	.align		4
        /*0034*/ 	.byte	0x04, 0x0f
        /*0036*/ 	.short	(.L_37 - .L_36)


	//   ....[0]....
	.align		4
.L_36:
        /*0038*/ 	.word	index@(__assertfail)


	//----- nvinfo : EIATTR_MERCURY_ISA_VERSION
	.align		4
.L_37:
        /*003c*/ 	.byte	0x03, 0x5f
        /*003e*/ 	.short	0x0101


	//----- nvinfo : EIATTR_INT_WARP_WIDE_INSTR_OFFSETS
	.align		4
        /*0040*/ 	.byte	0x04, 0x31
        /*0042*/ 	.short	(.L_39 - .L_38)


	//   ....[0]....
.L_38:
        /*0044*/ 	.word	0x00001eb0


	//   ....[1]....
        /*0048*/ 	.word	0x00003ca0


	//   ....[2]....
        /*004c*/ 	.word	0x00003cc0


	//   ....[3]....
        /*0050*/ 	.word	0x00003cf0


	//   ....[4]....
        /*0054*/ 	.word	0x00004620


	//   ....[5]....
        /*0058*/ 	.word	0x00004690


	//   ....[6]....
        /*005c*/ 	.word	0x00004870


	//   ....[7]....
        /*0060*/ 	.word	0x000049d0


	//----- nvinfo : EIATTR_COOP_GROUP_MASK_REGIDS
	.align		4
.L_39:
        /*0064*/ 	.byte	0x04, 0x29
        /*0066*/ 	.short	(.L_41 - .L_40)


	//   ....[0]....
.L_40:
        /*0068*/ 	.word	0xffffffff


	//   ....[1]....
        /*006c*/ 	.word	0xffffffff


	//   ....[2]....
        /*0070*/ 	.word	0xffffffff


	//   ....[3]....
        /*0074*/ 	.word	0xffffffff


	//   ....[4]....
        /*0078*/ 	.word	0xffffffff


	//   ....[5]....
        /*007c*/ 	.word	0xffffffff


	//   ....[6]....
        /*0080*/ 	.word	0xffffffff


	//   ....[7]....
        /*0084*/ 	.word	0xffffffff


	//   ....[8]....
        /*0088*/ 	.word	0xffffffff


	//   ....[9]....
        /*008c*/ 	.word	0xffffffff


	//   ....[10]....
        /*0090*/ 	.word	0xffffffff


	//   ....[11]....
        /*0094*/ 	.word	0xffffffff


	//   ....[12]....
        /*0098*/ 	.word	0xffffffff


	//----- nvinfo : EIATTR_COOP_GROUP_INSTR_OFFSETS
	.align		4
.L_41:
        /*009c*/ 	.byte	0x04, 0x28
        /*009e*/ 	.short	(.L_43 - .L_42)


	//   ....[0]....
.L_42:
        /*00a0*/ 	.word	0x00000090


	//   ....[1]....
        /*00a4*/ 	.word	0x000004d0


	//   ....[2]....
        /*00a8*/ 	.word	0x00000770


	//   ....[3]....
        /*00ac*/ 	.word	0x000008d0


	//   ....[4]....
        /*00b0*/ 	.word	0x000009d0


	//   ....[5]....
        /*00b4*/ 	.word	0x00000b40


	//   ....[6]....
        /*00b8*/ 	.word	0x00000ce0


	//   ....[7]....
        /*00bc*/ 	.word	0x00001d90


	//   ....[8]....
        /*00c0*/ 	.word	0x00002ff0


	//   ....[9]....
        /*00c4*/ 	.word	0x00003200


	//   ....[10]....
        /*00c8*/ 	.word	0x00003230


	//   ....[11]....
        /*00cc*/ 	.word	0x00003b80


	//   ....[12]....
        /*00d0*/ 	.word	0x00003db0


	//----- nvinfo : EIATTR_VRC_CTA_INIT_COUNT
	.align		4
.L_43:
        /*00d4*/ 	.byte	0x02, 0x4a
        /*00d6*/ 	.byte	0x80
	.zero		1


	//----- nvinfo : EIATTR_SYSCALL_OFFSETS
	.align		4
        /*00d8*/ 	.byte	0x04, 0x46
        /*00da*/ 	.short	(.L_45 - .L_44)


	//   ....[0]....
.L_44:
        /*00dc*/ 	.word	0x00005400


	//   ....[1]....
        /*00e0*/ 	.word	0x00005540


	//   ....[2]....
        /*00e4*/ 	.word	0x00005da0


	//   ....[3]....
        /*00e8*/ 	.word	0x000073b0


	//----- nvinfo : EIATTR_MBARRIER_INSTR_OFFSETS
	.align		4
.L_45:
        /*00ec*/ 	.byte	0x04, 0x39
        /*00ee*/ 	.short	(.L_47 - .L_46)


	//   ....[0]....
.L_46:
        /*00f0*/ 	.word	0x000005d0
        /*00f4*/ 	.word	0x000000ff
        /*00f8*/ 	.word	0x00000000
        /*00fc*/ 	.short	0x0100
        /*00fe*/ 	.byte	0x05
	.zero		1


	//   ....[1]....
        /*0100*/ 	.word	0x000005e0
        /*0104*/ 	.word	0x000000ff
        /*0108*/ 	.word	0x00000060
        /*010c*/ 	.short	0x0100
        /*010e*/ 	.byte	0x05
	.zero		1


	//   ....[2]....
        /*0110*/ 	.word	0x000005f0
        /*0114*/ 	.word	0x000000ff
        /*0118*/ 	.word	0x00000008
        /*011c*/ 	.short	0x0100
        /*011e*/ 	.byte	0x05
	.zero		1


	//   ....[3]....
        /*0120*/ 	.word	0x00000600
        /*0124*/ 	.word	0x000000ff
        /*0128*/ 	.word	0x00000068
        /*012c*/ 	.short	0x0100
        /*012e*/ 	.byte	0x05
	.zero		1


	//   ....[4]....
        /*0130*/ 	.word	0x00000610
        /*0134*/ 	.word	0x000000ff
        /*0138*/ 	.word	0x00000010
        /*013c*/ 	.short	0x0100
        /*013e*/ 	.byte	0x05
	.zero		1


	//   ....[5]....
        /*0140*/ 	.word	0x00000620
        /*0144*/ 	.word	0x000000ff
        /*0148*/ 	.word	0x00000070
        /*014c*/ 	.short	0x0100
        /*014e*/ 	.byte	0x05
	.zero		1


	//   ....[6]....
        /*0150*/ 	.word	0x00000630
        /*0154*/ 	.word	0x000000ff
        /*0158*/ 	.word	0x00000018
        /*015c*/ 	.short	0x0100
        /*015e*/ 	.byte	0x05
	.zero		1


	//   ....[7]....
        /*0160*/ 	.word	0x00000640
        /*0164*/ 	.word	0x000000ff
        /*0168*/ 	.word	0x00000078
        /*016c*/ 	.short	0x0100
        /*016e*/ 	.byte	0x05
	.zero		1


	//   ....[8]....
        /*0170*/ 	.word	0x00000650
        /*0174*/ 	.word	0x000000ff
        /*0178*/ 	.word	0x00000020
        /*017c*/ 	.short	0x0100
        /*017e*/ 	.byte	0x05
	.zero		1


	//   ....[9]....
        /*0180*/ 	.word	0x00000660
        /*0184*/ 	.word	0x000000ff
        /*0188*/ 	.word	0x00000080
        /*018c*/ 	.short	0x0100
        /*018e*/ 	.byte	0x05
	.zero		1


	//   ....[10]....
        /*0190*/ 	.word	0x00000670
        /*0194*/ 	.word	0x000000ff
        /*0198*/ 	.word	0x00000028
        /*019c*/ 	.short	0x0100
        /*019e*/ 	.byte	0x05
	.zero		1


	//   ....[11]....
        /*01a0*/ 	.word	0x00000680
        /*01a4*/ 	.word	0x000000ff
        /*01a8*/ 	.word	0x00000088
        /*01ac*/ 	.short	0x0100
        /*01ae*/ 	.byte	0x05
	.zero		1


	//   ....[12]....
        /*01b0*/ 	.word	0x00000690
        /*01b4*/ 	.word	0x000000ff
        /*01b8*/ 	.word	0x00000030
        /*01bc*/ 	.short	0x0100
        /*01be*/ 	.byte	0x05
	.zero		1


	//   ....[13]....
        /*01c0*/ 	.word	0x000006a0
        /*01c4*/ 	.word	0x000000ff
        /*01c8*/ 	.word	0x00000090
        /*01cc*/ 	.short	0x0100
        /*01ce*/ 	.byte	0x05
	.zero		1


	//   ....[14]....
        /*01d0*/ 	.word	0x000006b0
        /*01d4*/ 	.word	0x000000ff
        /*01d8*/ 	.word	0x00000038
        /*01dc*/ 	.short	0x0100
        /*01de*/ 	.byte	0x05
	.zero		1


	//   ....[15]....
        /*01e0*/ 	.word	0x000006c0
        /*01e4*/ 	.word	0x000000ff
        /*01e8*/ 	.word	0x00000098
        /*01ec*/ 	.short	0x0100
        /*01ee*/ 	.byte	0x05
	.zero		1


	//   ....[16]....
        /*01f0*/ 	.word	0x000006d0
        /*01f4*/ 	.word	0x000000ff
        /*01f8*/ 	.word	0x00000040
        /*01fc*/ 	.short	0x0100
        /*01fe*/ 	.byte	0x05
	.zero		1


	//   ....[17]....
        /*0200*/ 	.word	0x000006e0
        /*0204*/ 	.word	0x000000ff
        /*0208*/ 	.word	0x000000a0
        /*020c*/ 	.short	0x0100
        /*020e*/ 	.byte	0x05
	.zero		1


	//   ....[18]....
        /*0210*/ 	.word	0x000006f0
        /*0214*/ 	.word	0x000000ff
        /*0218*/ 	.word	0x00000048
        /*021c*/ 	.short	0x0100
        /*021e*/ 	.byte	0x05
	.zero		1


	//   ....[19]....
        /*0220*/ 	.word	0x00000700
        /*0224*/ 	.word	0x000000ff
        /*0228*/ 	.word	0x000000a8
        /*022c*/ 	.short	0x0100
        /*022e*/ 	.byte	0x05
	.zero		1


	//   ....[20]....
        /*0230*/ 	.word	0x00000710
        /*0234*/ 	.word	0x000000ff
        /*0238*/ 	.word	0x00000050
        /*023c*/ 	.short	0x0100
        /*023e*/ 	.byte	0x05
	.zero		1


	//   ....[21]....
        /*0240*/ 	.word	0x00000720
        /*0244*/ 	.word	0x000000ff
        /*0248*/ 	.word	0x000000b0
        /*024c*/ 	.short	0x0100
        /*024e*/ 	.byte	0x05
	.zero		1


	//   ....[22]....
        /*0250*/ 	.word	0x00000730
        /*0254*/ 	.word	0x000000ff
        /*0258*/ 	.word	0x00000058
        /*025c*/ 	.short	0x0100
        /*025e*/ 	.byte	0x05
	.zero		1


	//   ....[23]....
        /*0260*/ 	.word	0x00000740
        /*0264*/ 	.word	0x000000ff
        /*0268*/ 	.word	0x000000b8
        /*026c*/ 	.short	0x0100
        /*026e*/ 	.byte	0x05
	.zero		1


	//   ....[24]....
        /*0270*/ 	.word	0x00000880
        /*0274*/ 	.word	0x000000ff
        /*0278*/ 	.word	0x000000c0
        /*027c*/ 	.short	0x0100
        /*027e*/ 	.byte	0x07
	.zero		1


	//   ....[25]....
        /*0280*/ 	.word	0x00000890
        /*0284*/ 	.word	0x000000ff
        /*0288*/ 	.word	0x000000d0
        /*028c*/ 	.short	0x0100
        /*028e*/ 	.byte	0x07
	.zero		1


	//   ....[26]....
        /*0290*/ 	.word	0x000008a0
        /*0294*/ 	.word	0x000000ff
        /*0298*/ 	.word	0x000000c8
        /*029c*/ 	.short	0x0100
        /*029e*/ 	.byte	0x07
	.zero		1


	//   ....[27]....
        /*02a0*/ 	.word	0x000008b0
        /*02a4*/ 	.word	0x000000ff
        /*02a8*/ 	.word	0x000000d8
        /*02ac*/ 	.short	0x0100
        /*02ae*/ 	.byte	0x07
	.zero		1


	//   ....[28]....
        /*02b0*/ 	.word	0x000009a0
        /*02b4*/ 	.word	0x000000ff
        /*02b8*/ 	.word	0x000000e0
        /*02bc*/ 	.short	0x0100
        /*02be*/ 	.byte	0x05
	.zero		1


	//   ....[29]....
        /*02c0*/ 	.word	0x000009b0
        /*02c4*/ 	.word	0x000000ff
        /*02c8*/ 	.word	0x000000e8
        /*02cc*/ 	.short	0x0100
        /*02ce*/ 	.byte	0x05
	.zero		1


	//   ....[30]....
        /*02d0*/ 	.word	0x00000af0
        /*02d4*/ 	.word	0x000000ff
        /*02d8*/ 	.word	0x000000f0
        /*02dc*/ 	.short	0x0100
        /*02de*/ 	.byte	0x05
	.zero		1


	//   ....[31]....
        /*02e0*/ 	.word	0x00000b00
        /*02e4*/ 	.word	0x000000ff
        /*02e8*/ 	.word	0x00000100
        /*02ec*/ 	.short	0x0100
        /*02ee*/ 	.byte	0x05
	.zero		1


	//   ....[32]....
        /*02f0*/ 	.word	0x00000b10
        /*02f4*/ 	.word	0x000000ff
        /*02f8*/ 	.word	0x000000f8
        /*02fc*/ 	.short	0x0100
        /*02fe*/ 	.byte	0x05
	.zero		1


	//   ....[33]....
        /*0300*/ 	.word	0x00000b20
        /*0304*/ 	.word	0x000000ff
        /*0308*/ 	.word	0x00000108
        /*030c*/ 	.short	0x0100
        /*030e*/ 	.byte	0x05
	.zero		1


	//   ....[34]....
        /*0310*/ 	.word	0x00000c50
        /*0314*/ 	.word	0x000000ff
        /*0318*/ 	.word	0x00000110
        /*031c*/ 	.short	0x0100
        /*031e*/ 	.byte	0x07
	.zero		1


	//   ....[35]....
        /*0320*/ 	.word	0x00000c60
        /*0324*/ 	.word	0x000000ff
        /*0328*/ 	.word	0x00000130
        /*032c*/ 	.short	0x0100
        /*032e*/ 	.byte	0x07
	.zero		1


	//   ....[36]....
        /*0330*/ 	.word	0x00000c70
        /*0334*/ 	.word	0x000000ff
        /*0338*/ 	.word	0x00000118
        /*033c*/ 	.short	0x0100
        /*033e*/ 	.byte	0x07
	.zero		1


	//   ....[37]....
        /*0340*/ 	.word	0x00000c80
        /*0344*/ 	.word	0x000000ff
        /*0348*/ 	.word	0x00000138
        /*034c*/ 	.short	0x0100
        /*034e*/ 	.byte	0x07
	.zero		1


	//   ....[38]....
        /*0350*/ 	.word	0x00000c90
        /*0354*/ 	.word	0x000000ff
        /*0358*/ 	.word	0x00000120
        /*035c*/ 	.short	0x0100
        /*035e*/ 	.byte	0x07
	.zero		1


	//   ....[39]....
        /*0360*/ 	.word	0x00000ca0
        /*0364*/ 	.word	0x000000ff
        /*0368*/ 	.word	0x00000140
        /*036c*/ 	.short	0x0100
        /*036e*/ 	.byte	0x07
	.zero		1


	//   ....[40]....
        /*0370*/ 	.word	0x00000cb0
        /*0374*/ 	.word	0x000000ff
        /*0378*/ 	.word	0x00000128
        /*037c*/ 	.short	0x0100
        /*037e*/ 	.byte	0x07
	.zero		1


	//   ....[41]....
        /*0380*/ 	.word	0x00000cc0
        /*0384*/ 	.word	0x000000ff
        /*0388*/ 	.word	0x00000148
        /*038c*/ 	.short	0x0100
        /*038e*/ 	.byte	0x07
	.zero		1


	//   ....[42]....
        /*0390*/ 	.word	0x00000db0
        /*0394*/ 	.word	0x000000ff
        /*0398*/ 	.word	0x00000150
        /*039c*/ 	.short	0x0100
        /*039e*/ 	.byte	0x05
	.zero		1


	//   ....[43]....
        /*03a0*/ 	.word	0x00000dc0
        /*03a4*/ 	.word	0x000000ff
        /*03a8*/ 	.word	0x00000160
        /*03ac*/ 	.short	0x0100
        /*03ae*/ 	.byte	0x05
	.zero		1


	//   ....[44]....
        /*03b0*/ 	.word	0x00000dd0
        /*03b4*/ 	.word	0x000000ff
        /*03b8*/ 	.word	0x00000158
        /*03bc*/ 	.short	0x0100
        /*03be*/ 	.byte	0x05
	.zero		1


	//   ....[45]....
        /*03c0*/ 	.word	0x00000de0
        /*03c4*/ 	.word	0x000000ff
        /*03c8*/ 	.word	0x00000168
        /*03cc*/ 	.short	0x0100
        /*03ce*/ 	.byte	0x05
	.zero		1


	//   ....[46]....
        /*03d0*/ 	.word	0x000016b0
        /*03d4*/ 	.word	0x00000003
        /*03d8*/ 	.word	0x00000160
        /*03dc*/ 	.short	0x010a
        /*03de*/ 	.byte	0xff
	.zero		1


	//   ....[47]....
        /*03e0*/ 	.word	0x000016e0
        /*03e4*/ 	.word	0x00000003
        /*03e8*/ 	.word	0x00000150
        /*03ec*/ 	.short	0x0101
        /*03ee*/ 	.byte	0xff
	.zero		1


	//   ....[48]....
        /*03f0*/ 	.word	0x000017b0
        /*03f4*/ 	.word	0x000000ff
        /*03f8*/ 	.word	0x00000060
        /*03fc*/ 	.short	0x010a
        /*03fe*/ 	.byte	0x08
	.zero		1


	//   ....[49]....
        /*0400*/ 	.word	0x00001850
        /*0404*/ 	.word	0x000000ff
        /*0408*/ 	.word	0x00000060
        /*040c*/ 	.short	0x010a
        /*040e*/ 	.byte	0x21
	.zero		1


	//   ....[50]....
        /*0410*/ 	.word	0x000019b0
        /*0414*/ 	.word	0x000000ff
        /*0418*/ 	.word	0x00000060
        /*041c*/ 	.short	0x010a
        /*041e*/ 	.byte	0x08
	.zero		1


	//   ....[51]....
        /*0420*/ 	.word	0x00001aa0
        /*0424*/ 	.word	0x000000ff
        /*0428*/ 	.word	0x000000e8
        /*042c*/ 	.short	0x0101
        /*042e*/ 	.byte	0x04
	.zero		1


	//   ....[52]....
        /*0430*/ 	.word	0x00001ac0
        /*0434*/ 	.word	0x000000ff
        /*0438*/ 	.word	0x00000060
        /*043c*/ 	.short	0x010a
        /*043e*/ 	.byte	0x08
	.zero		1


	//   ....[53]....
        /*0440*/ 	.word	0x00001b40
        /*0444*/ 	.word	0x000000ff
        /*0448*/ 	.word	0x00000060
        /*044c*/ 	.short	0x010a
        /*044e*/ 	.byte	0x11
	.zero		1


	//   ....[54]....
        /*0450*/ 	.word	0x00001ca0
        /*0454*/ 	.word	0x000000ff
        /*0458*/ 	.word	0x00000060
        /*045c*/ 	.short	0x010a
        /*045e*/ 	.byte	0x08
	.zero		1


	//   ....[55]....
        /*0460*/ 	.word	0x00001dc0
        /*0464*/ 	.word	0x00000002
        /*0468*/ 	.word	0x000000f0
        /*046c*/ 	.short	0x010a
        /*046e*/ 	.byte	0xff
	.zero		1


	//   ....[56]....
        /*0470*/ 	.word	0x00001e80
        /*0474*/ 	.word	0x00000002
        /*0478*/ 	.word	0x00000000
        /*047c*/ 	.short	0x0101
        /*047e*/ 	.byte	0xff
	.zero		1


	//   ....[57]....
        /*0480*/ 	.word	0x000023e0
        /*0484*/ 	.word	0x000000ff
        /*0488*/ 	.word	0x00000000
        /*048c*/ 	.short	0x010a
        /*048e*/ 	.byte	0x05
	.zero		1


	//   ....[58]....
        /*0490*/ 	.word	0x00002470
        /*0494*/ 	.word	0x000000ff
        /*0498*/ 	.word	0x00000000
        /*049c*/ 	.short	0x010a
        /*049e*/ 	.byte	0x05
	.zero		1


	//   ....[59]....
        /*04a0*/ 	.word	0x00002500
        /*04a4*/ 	.word	0x000000ff
        /*04a8*/ 	.word	0x00000000
        /*04ac*/ 	.short	0x010a
        /*04ae*/ 	.byte	0x05
	.zero		1


	//   ....[60]....
        /*04b0*/ 	.word	0x00002590
        /*04b4*/ 	.word	0x000000ff
        /*04b8*/ 	.word	0x00000000
        /*04bc*/ 	.short	0x010a
        /*04be*/ 	.byte	0x05
	.zero		1


	//   ....[61]....
        /*04c0*/ 	.word	0x00002620
        /*04c4*/ 	.word	0x000000ff
        /*04c8*/ 	.word	0x00000000
        /*04cc*/ 	.short	0x010a
        /*04ce*/ 	.byte	0x05
	.zero		1


	//   ....[62]....
        /*04d0*/ 	.word	0x000026b0
        /*04d4*/ 	.word	0x000000ff
        /*04d8*/ 	.word	0x00000000
        /*04dc*/ 	.short	0x010a
        /*04de*/ 	.byte	0x05
	.zero		1


	//   ....[63]....
        /*04e0*/ 	.word	0x00002740
        /*04e4*/ 	.word	0x000000ff
        /*04e8*/ 	.word	0x00000000
        /*04ec*/ 	.short	0x010a
        /*04ee*/ 	.byte	0x05
	.zero		1


	//   ....[64]....
        /*04f0*/ 	.word	0x000027d0
        /*04f4*/ 	.word	0x000000ff
        /*04f8*/ 	.word	0x00000000
        /*04fc*/ 	.short	0x010a
        /*04fe*/ 	.byte	0x05
	.zero		1


	//   ....[65]....
        /*0500*/ 	.word	0x00002860
        /*0504*/ 	.word	0x000000ff
        /*0508*/ 	.word	0x00000000
        /*050c*/ 	.short	0x010a
        /*050e*/ 	.byte	0x05
	.zero		1


	//   ....[66]....
        /*0510*/ 	.word	0x000028f0
        /*0514*/ 	.word	0x000000ff
        /*0518*/ 	.word	0x00000000
        /*051c*/ 	.short	0x010a
        /*051e*/ 	.byte	0x05
	.zero		1


	//   ....[67]....
        /*0520*/ 	.word	0x00002980
        /*0524*/ 	.word	0x000000ff
        /*0528*/ 	.word	0x00000000
        /*052c*/ 	.short	0x010a
        /*052e*/ 	.byte	0x05
	.zero		1


	//   ....[68]....
        /*0530*/ 	.word	0x00002a20
        /*0534*/ 	.word	0x00000000
        /*0538*/ 	.word	0x00000000
        /*053c*/ 	.short	0x010a
        /*053e*/ 	.byte	0xff
	.zero		1


	//   ....[69]....
        /*0540*/ 	.word	0x00002b40
        /*0544*/ 	.word	0x00000000
        /*0548*/ 	.word	0x00000150
        /*054c*/ 	.short	0x010a
        /*054e*/ 	.byte	0xff
	.zero		1


	//   ....[70]....
        /*0550*/ 	.word	0x00002ba0
        /*0554*/ 	.word	0x00000004
        /*0558*/ 	.word	0x00000000
        /*055c*/ 	.short	0x0101
        /*055e*/ 	.byte	0xff
	.zero		1


	//   ....[71]....
        /*0560*/ 	.word	0x00002bc0
        /*0564*/ 	.word	0x000000ff
        /*0568*/ 	.word	0x00000100
        /*056c*/ 	.short	0x010a
        /*056e*/ 	.byte	0x05
	.zero		1


	//   ....[72]....
        /*0570*/ 	.word	0x00002ce0
        /*0574*/ 	.word	0x00000000
        /*0578*/ 	.word	0x000000f0
        /*057c*/ 	.short	0x010a
        /*057e*/ 	.byte	0xff
	.zero		1


	//   ....[73]....
        /*0580*/ 	.word	0x00002df0
        /*0584*/ 	.word	0x00000000
        /*0588*/ 	.word	0x00000000
        /*058c*/ 	.short	0x0101
        /*058e*/ 	.byte	0xff
	.zero		1


	//   ....[74]....
        /*0590*/ 	.word	0x00002e80
        /*0594*/ 	.word	0x000000ff
        /*0598*/ 	.word	0x00000100
        /*059c*/ 	.short	0x0106
        /*059e*/ 	.byte	0x05
	.zero		1


	//   ....[75]....
        /*05a0*/ 	.word	0x00002ea0
        /*05a4*/ 	.word	0x000000ff
        /*05a8*/ 	.word	0x00000100
        /*05ac*/ 	.short	0x010a
        /*05ae*/ 	.byte	0x05
	.zero		1


	//   ....[76]....
        /*05b0*/ 	.word	0x00002f30
        /*05b4*/ 	.word	0x000000ff
        /*05b8*/ 	.word	0x00000100
        /*05bc*/ 	.short	0x0106
        /*05be*/ 	.byte	0x04
	.zero		1


	//   ....[77]....
        /*05c0*/ 	.word	0x00002f70
        /*05c4*/ 	.word	0x00000000
        /*05c8*/ 	.word	0x00000100
        /*05cc*/ 	.short	0x010a
        /*05ce*/ 	.byte	0xff
	.zero		1


	//   ....[78]....
        /*05d0*/ 	.word	0x00003470
        /*05d4*/ 	.word	0x00000000
        /*05d8*/ 	.word	0x000000f0
        /*05dc*/ 	.short	0x010a
        /*05de*/ 	.byte	0xff
	.zero		1


	//   ....[79]....
        /*05e0*/ 	.word	0x00003580
        /*05e4*/ 	.word	0x00000003
        /*05e8*/ 	.word	0x00000000
        /*05ec*/ 	.short	0x0101
        /*05ee*/ 	.byte	0xff
	.zero		1


	//   ....[80]....
        /*05f0*/ 	.word	0x00003590
        /*05f4*/ 	.word	0x000000ff
        /*05f8*/ 	.word	0x00000000
        /*05fc*/ 	.short	0x010a
        /*05fe*/ 	.byte	0x04
	.zero		1


	//   ....[81]....
        /*0600*/ 	.word	0x000035b0
        /*0604*/ 	.word	0x000000ff
        /*0608*/ 	.word	0x00000130
        /*060c*/ 	.short	0x010a
        /*060e*/ 	.byte	0x08
	.zero		1


	//   ....[82]....
        /*0610*/ 	.word	0x00003680
        /*0614*/ 	.word	0x000000ff
        /*0618*/ 	.word	0x00000000
        /*061c*/ 	.short	0x010a
        /*061e*/ 	.byte	0x07
	.zero		1


	//   ....[83]....
        /*0620*/ 	.word	0x000037c0
        /*0624*/ 	.word	0x000000ff
        /*0628*/ 	.word	0x00000000
        /*062c*/ 	.short	0x010a
        /*062e*/ 	.byte	0x04
	.zero		1


	//   ....[84]....
        /*0630*/ 	.word	0x000039b0
        /*0634*/ 	.word	0x000000ff
        /*0638*/ 	.word	0x00000000
        /*063c*/ 	.short	0x010a
        /*063e*/ 	.byte	0x05
	.zero		1


	//   ....[85]....
        /*0640*/ 	.word	0x00003a40
        /*0644*/ 	.word	0x000000ff
        /*0648*/ 	.word	0x00000000
        /*064c*/ 	.short	0x010a
        /*064e*/ 	.byte	0x05
	.zero		1


	//   ....[86]....
        /*0650*/ 	.word	0x00003ad0
        /*0654*/ 	.word	0x000000ff
        /*0658*/ 	.word	0x00000000
        /*065c*/ 	.short	0x010a
        /*065e*/ 	.byte	0x05
	.zero		1


	//   ....[87]....
        /*0660*/ 	.word	0x00003b60
        /*0664*/ 	.word	0x000000ff
        /*0668*/ 	.word	0x00000000
        /*066c*/ 	.short	0x010a
        /*066e*/ 	.byte	0x07
	.zero		1


	//   ....[88]....
        /*0670*/ 	.word	0x00003fc0
        /*0674*/ 	.word	0x00000000
        /*0678*/ 	.word	0x000000f0
        /*067c*/ 	.short	0x010a
        /*067e*/ 	.byte	0xff
	.zero		1


	//   ....[89]....
        /*0680*/ 	.word	0x00004080
        /*0684*/ 	.word	0x00000000
        /*0688*/ 	.word	0x00000000
        /*068c*/ 	.short	0x0101
        /*068e*/ 	.byte	0xff
	.zero		1


	//   ....[90]....
        /*0690*/ 	.word	0x000043a0
        /*0694*/ 	.word	0x000000ff
        /*0698*/ 	.word	0x000000e8
        /*069c*/ 	.short	0x010a
        /*069e*/ 	.byte	0x07
	.zero		1


	//   ....[91]....
        /*06a0*/ 	.word	0x00004590
        /*06a4*/ 	.word	0x000000ff
        /*06a8*/ 	.word	0x000000d0
        /*06ac*/ 	.short	0x010a
        /*06ae*/ 	.byte	0x07
	.zero		1


	//   ....[92]....
        /*06b0*/ 	.word	0x00004760
        /*06b4*/ 	.word	0x000000ff
        /*06b8*/ 	.word	0x000000c0
        /*06bc*/ 	.short	0x010b
        /*06be*/ 	.byte	0x07
	.zero		1


	//   ....[93]....
        /*06c0*/ 	.word	0x000047d0
        /*06c4*/ 	.word	0x000000ff
        /*06c8*/ 	.word	0x00000000
        /*06cc*/ 	.short	0x0101
        /*06ce*/ 	.byte	0x08
	.zero		1


	//   ....[94]....
        /*06d0*/ 	.word	0x00004800
        /*06d4*/ 	.word	0x000000ff
        /*06d8*/ 	.word	0x000000d8
        /*06dc*/ 	.short	0x010a
        /*06de*/ 	.byte	0x07
	.zero		1


	//   ....[95]....
        /*06e0*/ 	.word	0x00004a10
        /*06e4*/ 	.word	0x000000ff
        /*06e8*/ 	.word	0x000000c8
        /*06ec*/ 	.short	0x010b
        /*06ee*/ 	.byte	0x07
	.zero		1


	//   ....[96]....
        /*06f0*/ 	.word	0x00004a30
        /*06f4*/ 	.word	0x000000ff
        /*06f8*/ 	.word	0x00000000
        /*06fc*/ 	.short	0x0101
        /*06fe*/ 	.byte	0x0d
	.zero		1


	//   ....[97]....
        /*0700*/ 	.word	0x00004a60
        /*0704*/ 	.word	0x000000ff
        /*0708*/ 	.word	0x000000d0
        /*070c*/ 	.short	0x010a
        /*070e*/ 	.byte	0x07
	.zero		1


	//   ....[98]....
        /*0710*/ 	.word	0x00004aa0
        /*0714*/ 	.word	0x00000000
        /*0718*/ 	.word	0x000000d8
        /*071c*/ 	.short	0x010a
        /*071e*/ 	.byte	0xff
	.zero		1


	//   ....[99]....
        /*0720*/ 	.word	0x00004dd0
        /*0724*/ 	.word	0x00000000
        /*0728*/ 	.word	0x000000f0
        /*072c*/ 	.short	0x010a
        /*072e*/ 	.byte	0xff
	.zero		1


	//   ....[100]....
        /*0730*/ 	.word	0x00004ee0
        /*0734*/ 	.word	0x00000000
        /*0738*/ 	.word	0x00000000
        /*073c*/ 	.short	0x0101
        /*073e*/ 	.byte	0xff
	.zero		1


	//   ....[101]....
        /*0740*/ 	.word	0x00005940
        /*0744*/ 	.word	0x00000003
        /*0748*/ 	.word	0x000000c0
        /*074c*/ 	.short	0x010a
        /*074e*/ 	.byte	0xff
	.zero		1


	//   ....[102]....
        /*0750*/ 	.word	0x00005980
        /*0754*/ 	.word	0x000000cf
        /*0758*/ 	.word	0x00000110
        /*075c*/ 	.short	0x010a
        /*075e*/ 	.byte	0xff
	.zero		1


	//   ....[103]....
        /*0760*/ 	.word	0x00005ab0
        /*0764*/ 	.word	0x00000003
        /*0768*/ 	.word	0x000000c0
        /*076c*/ 	.short	0x010a
        /*076e*/ 	.byte	0xff
	.zero		1


	//   ....[104]....
        /*0770*/ 	.word	0x00005c10
        /*0774*/ 	.word	0x00000000
        /*0778*/ 	.word	0x00000000
        /*077c*/ 	.short	0x0101
        /*077e*/ 	.byte	0xff
	.zero		1


	//   ....[105]....
        /*0780*/ 	.word	0x00005c70
        /*0784*/ 	.word	0x000000cf
        /*0788*/ 	.word	0x00000110
        /*078c*/ 	.short	0x010a
        /*078e*/ 	.byte	0xff
	.zero		1


	//   ....[106]....
        /*0790*/ 	.word	0x00007020
        /*0794*/ 	.word	0x000000d2
        /*0798*/ 	.word	0x000000c0
        /*079c*/ 	.short	0x010a
        /*079e*/ 	.byte	0xff
	.zero		1


	//   ....[107]....
        /*07a0*/ 	.word	0x000070f0
        /*07a4*/ 	.word	0x000000d2
        /*07a8*/ 	.word	0x000000c0
        /*07ac*/ 	.short	0x010a
        /*07ae*/ 	.byte	0xff
	.zero		1


	//   ....[108]....
        /*07b0*/ 	.word	0x00007230
        /*07b4*/ 	.word	0x00000003
        /*07b8*/ 	.word	0x00000000
        /*07bc*/ 	.short	0x0101
        /*07be*/ 	.byte	0xff
	.zero		1


	//   ....[109]....
        /*07c0*/ 	.word	0x00007740
        /*07c4*/ 	.word	0x000000ff
        /*07c8*/ 	.word	0x00000000
        /*07cc*/ 	.short	0x0101
        /*07ce*/ 	.byte	0x05
	.zero		1


	//   ....[110]....
        /*07d0*/ 	.word	0x000086c0
        /*07d4*/ 	.word	0x00000003
        /*07d8*/ 	.word	0x00000160
        /*07dc*/ 	.short	0x010a
        /*07de*/ 	.byte	0xff
	.zero		1


	//   ....[111]....
        /*07e0*/ 	.word	0x00008720
        /*07e4*/ 	.word	0x00000002
        /*07e8*/ 	.word	0x00000060
        /*07ec*/ 	.short	0x010a
        /*07ee*/ 	.byte	0xff
	.zero		1


	//   ....[112]....
        /*07f0*/ 	.word	0x00008780
        /*07f4*/ 	.word	0x00000002
        /*07f8*/ 	.word	0x00000060
        /*07fc*/ 	.short	0x010a
        /*07fe*/ 	.byte	0xff
	.zero		1


	//   ....[113]....
        /*0800*/ 	.word	0x000087d0
        /*0804*/ 	.word	0x00000002
        /*0808*/ 	.word	0x000000f0
        /*080c*/ 	.short	0x010a
        /*080e*/ 	.byte	0xff
	.zero		1


	//   ....[114]....
        /*0810*/ 	.word	0x00008830
        /*0814*/ 	.word	0x00000000
        /*0818*/ 	.word	0x00000000
        /*081c*/ 	.short	0x010a
        /*081e*/ 	.byte	0xff
	.zero		1


	//   ....[115]....
        /*0820*/ 	.word	0x00008890
        /*0824*/ 	.word	0x00000000
        /*0828*/ 	.word	0x00000000
        /*082c*/ 	.short	0x010a
        /*082e*/ 	.byte	0xff
	.zero		1


	//   ....[116]....
        /*0830*/ 	.word	0x000088f0
        /*0834*/ 	.word	0x00000000
        /*0838*/ 	.word	0x00000000
        /*083c*/ 	.short	0x010a
        /*083e*/ 	.byte	0xff
	.zero		1


	//   ....[117]....
        /*0840*/ 	.word	0x00008950
        /*0844*/ 	.word	0x00000000
        /*0848*/ 	.word	0x00000000
        /*084c*/ 	.short	0x010a
        /*084e*/ 	.byte	0xff
	.zero		1


	//   ....[118]....
        /*0850*/ 	.word	0x000089b0
        /*0854*/ 	.word	0x00000000
        /*0858*/ 	.word	0x00000000
        /*085c*/ 	.short	0x010a
        /*085e*/ 	.byte	0xff
	.zero		1


	//   ....[119]....
        /*0860*/ 	.word	0x00008a10
        /*0864*/ 	.word	0x00000000
        /*0868*/ 	.word	0x00000000
        /*086c*/ 	.short	0x010a
        /*086e*/ 	.byte	0xff
	.zero		1


	//   ....[120]....
        /*0870*/ 	.word	0x00008a70
        /*0874*/ 	.word	0x00000000
        /*0878*/ 	.word	0x00000000
        /*087c*/ 	.short	0x010a
        /*087e*/ 	.byte	0xff
	.zero		1


	//   ....[121]....
        /*0880*/ 	.word	0x00008ad0
        /*0884*/ 	.word	0x00000000
        /*0888*/ 	.word	0x00000000
        /*088c*/ 	.short	0x010a
        /*088e*/ 	.byte	0xff
	.zero		1


	//   ....[122]....
        /*0890*/ 	.word	0x00008b30
        /*0894*/ 	.word	0x00000000
        /*0898*/ 	.word	0x00000000
        /*089c*/ 	.short	0x010a
        /*089e*/ 	.byte	0xff
	.zero		1


	//   ....[123]....
        /*08a0*/ 	.word	0x00008b90
        /*08a4*/ 	.word	0x00000000
        /*08a8*/ 	.word	0x00000000
        /*08ac*/ 	.short	0x010a
        /*08ae*/ 	.byte	0xff
	.zero		1


	//   ....[124]....
        /*08b0*/ 	.word	0x00008bf0
        /*08b4*/ 	.word	0x00000000
        /*08b8*/ 	.word	0x00000000
        /*08bc*/ 	.short	0x010a
        /*08be*/ 	.byte	0xff
	.zero		1


	//   ....[125]....
        /*08c0*/ 	.word	0x00008c40
        /*08c4*/ 	.word	0x00000000
        /*08c8*/ 	.word	0x00000150
        /*08cc*/ 	.short	0x010a
        /*08ce*/ 	.byte	0xff
	.zero		1


	//   ....[126]....
        /*08d0*/ 	.word	0x00008ca0
        /*08d4*/ 	.word	0x00000000
        /*08d8*/ 	.word	0x00000100
        /*08dc*/ 	.short	0x010a
        /*08de*/ 	.byte	0xff
	.zero		1


	//   ....[127]....
        /*08e0*/ 	.word	0x00008cf0
        /*08e4*/ 	.word	0x00000000
        /*08e8*/ 	.word	0x000000f0
        /*08ec*/ 	.short	0x010a
        /*08ee*/ 	.byte	0xff
	.zero		1


	//   ....[128]....
        /*08f0*/ 	.word	0x00008d50
        /*08f4*/ 	.word	0x00000000
        /*08f8*/ 	.word	0x00000100
        /*08fc*/ 	.short	0x010a
        /*08fe*/ 	.byte	0xff
	.zero		1


	//   ....[129]....
        /*0900*/ 	.word	0x00008da0
        /*0904*/ 	.word	0x00000000
        /*0908*/ 	.word	0x000000f0
        /*090c*/ 	.short	0x010a
        /*090e*/ 	.byte	0xff
	.zero		1


	//   ....[130]....
        /*0910*/ 	.word	0x00008e00
        /*0914*/ 	.word	0x00000003
        /*0918*/ 	.word	0x00000130
        /*091c*/ 	.short	0x010a
        /*091e*/ 	.byte	0xff
	.zero		1


	//   ....[131]....
        /*0920*/ 	.word	0x00008e60
        /*0924*/ 	.word	0x00000000
        /*0928*/ 	.word	0x00000000
        /*092c*/ 	.short	0x010a
        /*092e*/ 	.byte	0xff
	.zero		1


	//   ....[132]....
        /*0930*/ 	.word	0x00008ec0
        /*0934*/ 	.word	0x00000000
        /*0938*/ 	.word	0x00000000
        /*093c*/ 	.short	0x010a
        /*093e*/ 	.byte	0xff
	.zero		1


	//   ....[133]....
        /*0940*/ 	.word	0x00008f20
        /*0944*/ 	.word	0x00000000
        /*0948*/ 	.word	0x00000000
        /*094c*/ 	.short	0x010a
        /*094e*/ 	.byte	0xff
	.zero		1


	//   ....[134]....
        /*0950*/ 	.word	0x00008f80
        /*0954*/ 	.word	0x00000000
        /*0958*/ 	.word	0x00000000
        /*095c*/ 	.short	0x010a
        /*095e*/ 	.byte	0xff
	.zero		1


	//   ....[135]....
        /*0960*/ 	.word	0x00008fe0
        /*0964*/ 	.word	0x00000000
        /*0968*/ 	.word	0x00000000
        /*096c*/ 	.short	0x010a
        /*096e*/ 	.byte	0xff
	.zero		1


	//   ....[136]....
        /*0970*/ 	.word	0x00009030
        /*0974*/ 	.word	0x00000000
        /*0978*/ 	.word	0x000000f0
        /*097c*/ 	.short	0x010a
        /*097e*/ 	.byte	0xff
	.zero		1


	//   ....[137]....
        /*0980*/ 	.word	0x00009090
        /*0984*/ 	.word	0x00000000
        /*0988*/ 	.word	0x000000e8
        /*098c*/ 	.short	0x010a
        /*098e*/ 	.byte	0xff
	.zero		1


	//   ....[138]....
        /*0990*/ 	.word	0x000090f0
        /*0994*/ 	.word	0x00000003
        /*0998*/ 	.word	0x000000d0
        /*099c*/ 	.short	0x010a
        /*099e*/ 	.byte	0xff
	.zero		1


	//   ....[139]....
        /*09a0*/ 	.word	0x00009150
        /*09a4*/ 	.word	0x00000003
        /*09a8*/ 	.word	0x000000d8
        /*09ac*/ 	.short	0x010a
        /*09ae*/ 	.byte	0xff
	.zero		1


	//   ....[140]....
        /*09b0*/ 	.word	0x000091b0
        /*09b4*/ 	.word	0x00000000
        /*09b8*/ 	.word	0x000000d0
        /*09bc*/ 	.short	0x010a
        /*09be*/ 	.byte	0xff
	.zero		1


	//   ....[141]....
        /*09c0*/ 	.word	0x00009200
        /*09c4*/ 	.word	0x00000000
        /*09c8*/ 	.word	0x000000f0
        /*09cc*/ 	.short	0x010a
        /*09ce*/ 	.byte	0xff
	.zero		1


	//   ....[142]....
        /*09d0*/ 	.word	0x00009250
        /*09d4*/ 	.word	0x00000003
        /*09d8*/ 	.word	0x000000c0
        /*09dc*/ 	.short	0x010a
        /*09de*/ 	.byte	0xff
	.zero		1


	//   ....[143]....
        /*09e0*/ 	.word	0x000092a0
        /*09e4*/ 	.word	0x000000cf
        /*09e8*/ 	.word	0x00000110
        /*09ec*/ 	.short	0x010a
        /*09ee*/ 	.byte	0xff
	.zero		1


	//   ....[144]....
        /*09f0*/ 	.word	0x000092f0
        /*09f4*/ 	.word	0x000000d2
        /*09f8*/ 	.word	0x000000c0
        /*09fc*/ 	.short	0x010a
        /*09fe*/ 	.byte	0xff
	.zero		1


	//----- nvinfo : EIATTR_NUM_MBARRIERS
	.align		4
.L_47:
        /*0a00*/ 	.byte	0x03, 0x38
        /*0a02*/ 	.short	0x002e


	//----- nvinfo : EIATTR_EXIT_INSTR_OFFSETS
	.align		4
        /*0a04*/ 	.byte	0x04, 0x1c
        /*0a06*/ 	.short	(.L_49 - .L_48)


	//   ....[0]....
.L_48:
        /*0a08*/ 	.word	0x00002a50


	//   ....[1]....
        /*0a0c*/ 	.word	0x00002f40


	//   ....[2]....
        /*0a10*/ 	.word	0x00002fa0


	//   ....[3]....
        /*0a14*/ 	.word	0x00003dc0


	//   ....[4]....
        /*0a18*/ 	.word	0x00004ad0


	//   ....[5]....
        /*0a1c*/ 	.word	0x00004b10


	//   ....[6]....
        /*0a20*/ 	.word	0x000086b0


	//----- nvinfo : EIATTR_MAX_THREADS
	.align		4
.L_49:
        /*0a24*/ 	.byte	0x04, 0x05
        /*0a26*/ 	.short	(.L_51 - .L_50)
.L_50:
        /*0a28*/ 	.word	0x00000100
        /*0a2c*/ 	.word	0x00000001
        /*0a30*/ 	.word	0x00000001


	//----- nvinfo : EIATTR_CRS_STACK_SIZE
	.align		4
.L_51:
        /*0a34*/ 	.byte	0x04, 0x1e
        /*0a36*/ 	.short	(.L_53 - .L_52)
.L_52:
        /*0a38*/ 	.word	0x00000000


	//----- nvinfo : EIATTR_CBANK_PARAM_SIZE
	.align		4
.L_53:
        /*0a3c*/ 	.byte	0x03, 0x19
        /*0a3e*/ 	.short	0x0800


	//----- nvinfo : EIATTR_PARAM_CBANK
	.align		4
        /*0a40*/ 	.byte	0x04, 0x0a
        /*0a42*/ 	.short	(.L_55 - .L_54)
	.align		4
.L_54:
        /*0a44*/ 	.word	index@(.nv.constant0._ZN7cutlass13device_kernelINS_4gemm6kernel13GemmUniversalIN4cute5tupleIJiiiiEEENS1_10collective13CollectiveMmaINS1_35MainloopSm100TmaUmmaWarpSpecializedILi12ELi2ELi4ENS5_IJNS4_1CILi1EEESB_SB_EEEEENS5_IJNSA_ILi128EEESE_NSA_ILi64EEEEEENS_12float_e4m3_tENS5_IJlSB_lEEESH_SI_NS4_8TiledMMAINS4_8MMA_AtomIJNS4_10MMA_TraitsINS4_19SM100_MMA_F8F6F4_SSEJSH_SH_fSE_SE_NS4_17integral_constantINS4_4UMMA5MajorELSP_0EEESQ_NSN_INSO_7ScaleInELSR_0EEESS_EEEEEENS4_6LayoutISC_NS5_IJNSA_ILi0EEESW_SW_EEEEENS5_IJNS4_10UnderscoreESZ_SZ_EEEEENS4_13SM90_TMA_LOADENS4_14ComposedLayoutINS4_7SwizzleILi2ELi4ELi3EEENS4_18smem_ptr_flag_bitsILi8EEENSV_INS5_IJNSA_ILi8EEESF_EEENS5_IJSF_SB_EEEEEEEvNS4_8identityES12_S1C_vS1D_EENS_8epilogue10collective18CollectiveEpilogueINS1F_23Sm100TmaWarpSpecializedILi2ELi2ELi64ELb0ELb0EEEJSG_NS5_IJNSV_ISE_SB_EENSV_ISF_SB_EEEEESH_SI_SH_SI_NS1F_6fusion15FusionCallbacksIS1J_NS1N_17LinearCombinationISH_fSH_fLNS_15FloatRoundStyleE2EEESG_S1M_JEEENS4_5SM1004TMEM4LOAD26SM100_TMEM_LOAD_32dp32b64xES12_S1C_NS4_39AutoVectorizingCopyWithAssumedAlignmentILi128EEENS4_14SM90_TMA_STOREES1C_S1Y_S1Y_EEEvvEEEEvNT_6ParamsE)
        /*0a48*/ 	.short	0x0380
        /*0a4a*/ 	.short	0x0800


	//----- nvinfo : EIATTR_SW_WAR
	.align		4
.L_55:
        /*0a4c*/ 	.byte	0x04, 0x36
        /*0a4e*/ 	.short	(.L_57 - .L_56)
.L_56:
        /*0a50*/ 	.word	0x00000008
.L_57:


//--------------------- .nv.callgraph             --------------------------
	.section	.nv.callgraph,"",@"SHT_CUDA_CALLGRAPH"
	.align	4
	.sectionentsize	8
	.align		4
        /*0000*/ 	.word	0x00000000
	.align		4
        /*0004*/ 	.word	0xffffffff
	.align		4
        /*0008*/ 	.word	index@(_ZN7cutlass13device_kernelINS_4gemm6kernel13GemmUniversalIN4cute5tupleIJiiiiEEENS1_10collective13CollectiveMmaINS1_35MainloopSm100TmaUmmaWarpSpecializedILi12ELi2ELi4ENS5_IJNS4_1CILi1EEESB_SB_EEEEENS5_IJNSA_ILi128EEESE_NSA_ILi64EEEEEENS_12float_e4m3_tENS5_IJlSB_lEEESH_SI_NS4_8TiledMMAINS4_8MMA_AtomIJNS4_10MMA_TraitsINS4_19SM100_MMA_F8F6F4_SSEJSH_SH_fSE_SE_NS4_17integral_constantINS4_4UMMA5MajorELSP_0EEESQ_NSN_INSO_7ScaleInELSR_0EEESS_EEEEEENS4_6LayoutISC_NS5_IJNSA_ILi0EEESW_SW_EEEEENS5_IJNS4_10UnderscoreESZ_SZ_EEEEENS4_13SM90_TMA_LOADENS4_14ComposedLayoutINS4_7SwizzleILi2ELi4ELi3EEENS4_18smem_ptr_flag_bitsILi8EEENSV_INS5_IJNSA_ILi8EEESF_EEENS5_IJSF_SB_EEEEEEEvNS4_8identityES12_S1C_vS1D_EENS_8epilogue10collective18CollectiveEpilogueINS1F_23Sm100TmaWarpSpecializedILi2ELi2ELi64ELb0ELb0EEEJSG_NS5_IJNSV_ISE_SB_EENSV_ISF_SB_EEEEESH_SI_SH_SI_NS1F_6fusion15FusionCallbacksIS1J_NS1N_17LinearCombinationISH_fSH_fLNS_15FloatRoundStyleE2EEESG_S1M_JEEENS4_5SM1004TMEM4LOAD26SM100_TMEM_LOAD_32dp32b64xES12_S1C_NS4_39AutoVectorizingCopyWithAssumedAlignmentILi128EEENS4_14SM90_TMA_STOREES1C_S1Y_S1Y_EEEvvEEEEvNT_6ParamsE)
	.align		4
        /*000c*/ 	.word	index@(__assertfail)
	.align		4
        /*0010*/ 	.word	0x00000000
	.align		4
        /*0014*/ 	.word	0xfffffffe
	.align		4
        /*0018*/ 	.word	0x00000000
	.align		4
        /*001c*/ 	.word	0xfffffffd
	.align		4
        /*0020*/ 	.word	0x00000000
	.align		4
        /*0024*/ 	.word	0xfffffffc


//--------------------- .nv.constant4             --------------------------
	.section	.nv.constant4,"a",@progbits
	.align	8
	.align		8
.nv.constant4:
        /*0000*/ 	.dword	__assertfail
	.align		8
        /*0008*/ 	.dword	__unnamed_1
	.align		8
        /*0010*/ 	.dword	__unnamed_2
	.align		8
        /*0018*/ 	.dword	_ZN40_INTERNAL_093e4639_4_k_cu_0d1f4c98_343984cuda3std3__45__cpo5beginE
	.align		8
        /*0020*/ 	.dword	_ZN40_INTERNAL_093e4639_4_k_cu_0d1f4c98_343984cuda3std3__45__cpo3endE
	.align		8
        /*0028*/ 	.dword	_ZN40_INTERNAL_093e4639_4_k_cu_0d1f4c98_343984cuda3std3__45__cpo6cbeginE
	.align		8
        /*0030*/ 	.dword	_ZN40_INTERNAL_093e4639_4_k_cu_0d1f4c98_343984cuda3std3__45__cpo4cendE
	.align		8
        /*0038*/ 	.dword	_ZN40_INTERNAL_093e4639_4_k_cu_0d1f4c98_343984cuda3std3__442_GLOBAL__N__093e4639_4_k_cu_0d1f4c98_343986ignoreE
	.align		8
        /*0040*/ 	.dword	_ZN40_INTERNAL_093e4639_4_k_cu_0d1f4c98_343984cuda3std3__419piecewise_constructE
	.align		8
        /*0048*/ 	.dword	_ZN40_INTERNAL_093e4639_4_k_cu_0d1f4c98_343984cuda3std3__48in_placeE
	.align		8
        /*0050*/ 	.dword	_ZN40_INTERNAL_093e4639_4_k_cu_0d1f4c98_343984cuda3std6ranges3__45__cpo4swapE
	.align		8
        /*0058*/ 	.dword	_ZN40_INTERNAL_093e4639_4_k_cu_0d1f4c98_343984cuda3std6ranges3__45__cpo9iter_moveE
	.align		8
        /*0060*/ 	.dword	_ZN40_INTERNAL_093e4639_4_k_cu_0d1f4c98_343984cute7productE
	.align		8
        /*0068*/ 	.dword	_ZN40_INTERNAL_093e4639_4_k_cu_0d1f4c98_343984cute1_E
	.align		8
        /*0070*/ 	.dword	$str$25
	.align		8
        /*0078*/ 	.dword	$str$26
	.align		8
        /*0080*/ 	.dword	$str$27
	.align		8
        /*0088*/ 	.dword	$str$28


//--------------------- .text._ZN7cutlass13device_kernelINS_4gemm6kernel13GemmUniversalIN4cute5tupleIJiiiiEEENS1_10collective13CollectiveMmaINS1_35MainloopSm100TmaUmmaWarpSpecializedILi12ELi2ELi4ENS5_IJNS4_1CILi1EEESB_SB_EEEEENS5_IJNSA_ILi128EEESE_NSA_ILi64EEEEEENS_12float_e4m3_tENS5_IJlSB_lEEESH_SI_NS4_8TiledMMAINS4_8MMA_AtomIJNS4_10MMA_TraitsINS4_19SM100_MMA_F8F6F4_SSEJSH_SH_fSE_SE_NS4_17integral_constantINS4_4UMMA5MajorELSP_0EEESQ_NSN_INSO_7ScaleInELSR_0EEESS_EEEEEENS4_6LayoutISC_NS5_IJNSA_ILi0EEESW_SW_EEEEENS5_IJNS4_10UnderscoreESZ_SZ_EEEEENS4_13SM90_TMA_LOADENS4_14ComposedLayoutINS4_7SwizzleILi2ELi4ELi3EEENS4_18smem_ptr_flag_bitsILi8EEENSV_INS5_IJNSA_ILi8EEESF_EEENS5_IJSF_SB_EEEEEEEvNS4_8identityES12_S1C_vS1D_EENS_8epilogue10collective18CollectiveEpilogueINS1F_23Sm100TmaWarpSpecializedILi2ELi2ELi64ELb0ELb0EEEJSG_NS5_IJNSV_ISE_SB_EENSV_ISF_SB_EEEEESH_SI_SH_SI_NS1F_6fusion15FusionCallbacksIS1J_NS1N_17LinearCombinationISH_fSH_fLNS_15FloatRoundStyleE2EEESG_S1M_JEEENS4_5SM1004TMEM4LOAD26SM100_TMEM_LOAD_32dp32b64xES12_S1C_NS4_39AutoVectorizingCopyWithAssumedAlignmentILi128EEENS4_14SM90_TMA_STOREES1C_S1Y_S1Y_EEEvvEEEEvNT_6ParamsE --------------------------
	.section	.text._ZN7cutlass13device_kernelINS_4gemm6kernel13GemmUniversalIN4cute5tupleIJiiiiEEENS1_10collective13CollectiveMmaINS1_35MainloopSm100TmaUmmaWarpSpecializedILi12ELi2ELi4ENS5_IJNS4_1CILi1EEESB_SB_EEEEENS5_IJNSA_ILi128EEESE_NSA_ILi64EEEEEENS_12float_e4m3_tENS5_IJlSB_lEEESH_SI_NS4_8TiledMMAINS4_8MMA_AtomIJNS4_10MMA_TraitsINS4_19SM100_MMA_F8F6F4_SSEJSH_SH_fSE_SE_NS4_17integral_constantINS4_4UMMA5MajorELSP_0EEESQ_NSN_INSO_7ScaleInELSR_0EEESS_EEEEEENS4_6LayoutISC_NS5_IJNSA_ILi0EEESW_SW_EEEEENS5_IJNS4_10UnderscoreESZ_SZ_EEEEENS4_13SM90_TMA_LOADENS4_14ComposedLayoutINS4_7SwizzleILi2ELi4ELi3EEENS4_18smem_ptr_flag_bitsILi8EEENSV_INS5_IJNSA_ILi8EEESF_EEENS5_IJSF_SB_EEEEEEEvNS4_8identityES12_S1C_vS1D_EENS_8epilogue10collective18CollectiveEpilogueINS1F_23Sm100TmaWarpSpecializedILi2ELi2ELi64ELb0ELb0EEEJSG_NS5_IJNSV_ISE_SB_EENSV_ISF_SB_EEEEESH_SI_SH_SI_NS1F_6fusion15FusionCallbacksIS1J_NS1N_17LinearCombinationISH_fSH_fLNS_15FloatRoundStyleE2EEESG_S1M_JEEENS4_5SM1004TMEM4LOAD26SM100_TMEM_LOAD_32dp32b64xES12_S1C_NS4_39AutoVectorizingCopyWithAssumedAlignmentILi128EEENS4_14SM90_TMA_STOREES1C_S1Y_S1Y_EEEvvEEEEvNT_6ParamsE,"ax",@progbits
	.align	128
.text._ZN7cutlass13device_kernelINS_4gemm6kernel13GemmUniversalIN4cute5tupleIJiiiiEEENS1_10collective13CollectiveMmaINS1_35MainloopSm100TmaUmmaWarpSpecializedILi12ELi2ELi4ENS5_IJNS4_1CILi1EEESB_SB_EEEEENS5_IJNSA_ILi128EEESE_NSA_ILi64EEEEEENS_12float_e4m3_tENS5_IJlSB_lEEESH_SI_NS4_8TiledMMAINS4_8MMA_AtomIJNS4_10MMA_TraitsINS4_19SM100_MMA_F8F6F4_SSEJSH_SH_fSE_SE_NS4_17integral_constantINS4_4UMMA5MajorELSP_0EEESQ_NSN_INSO_7ScaleInELSR_0EEESS_EEEEEENS4_6LayoutISC_NS5_IJNSA_ILi0EEESW_SW_EEEEENS5_IJNS4_10UnderscoreESZ_SZ_EEEEENS4_13SM90_TMA_LOADENS4_14ComposedLayoutINS4_7SwizzleILi2ELi4ELi3EEENS4_18smem_ptr_flag_bitsILi8EEENSV_INS5_IJNSA_ILi8EEESF_EEENS5_IJSF_SB_EEEEEEEvNS4_8identityES12_S1C_vS1D_EENS_8epilogue10collective18CollectiveEpilogueINS1F_23Sm100TmaWarpSpecializedILi2ELi2ELi64ELb0ELb0EEEJSG_NS5_IJNSV_ISE_SB_EENSV_ISF_SB_EEEEESH_SI_SH_SI_NS1F_6fusion15FusionCallbacksIS1J_NS1N_17LinearCombinationISH_fSH_fLNS_15FloatRoundStyleE2EEESG_S1M_JEEENS4_5SM1004TMEM4LOAD26SM100_TMEM_LOAD_32dp32b64xES12_S1C_NS4_39AutoVectorizingCopyWithAssumedAlignmentILi128EEENS4_14SM90_TMA_STOREES1C_S1Y_S1Y_EEEvvEEEEvNT_6ParamsE:
        .type           _ZN7cutlass13device_kernelINS_4gemm6kernel13GemmUniversalIN4cute5tupleIJiiiiEEENS1_10collective13CollectiveMmaINS1_35MainloopSm100TmaUmmaWarpSpecializedILi12ELi2ELi4ENS5_IJNS4_1CILi1EEESB_SB_EEEEENS5_IJNSA_ILi128EEESE_NSA_ILi64EEEEEENS_12float_e4m3_tENS5_IJlSB_lEEESH_SI_NS4_8TiledMMAINS4_8MMA_AtomIJNS4_10MMA_TraitsINS4_19SM100_MMA_F8F6F4_SSEJSH_SH_fSE_SE_NS4_17integral_constantINS4_4UMMA5MajorELSP_0EEESQ_NSN_INSO_7ScaleInELSR_0EEESS_EEEEEENS4_6LayoutISC_NS5_IJNSA_ILi0EEESW_SW_EEEEENS5_IJNS4_10UnderscoreESZ_SZ_EEEEENS4_13SM90_TMA_LOADENS4_14ComposedLayoutINS4_7SwizzleILi2ELi4ELi3EEENS4_18smem_ptr_flag_bitsILi8EEENSV_INS5_IJNSA_ILi8EEESF_EEENS5_IJSF_SB_EEEEEEEvNS4_8identityES12_S1C_vS1D_EENS_8epilogue10collective18CollectiveEpilogueINS1F_23Sm100TmaWarpSpecializedILi2ELi2ELi64ELb0ELb0EEEJSG_NS5_IJNSV_ISE_SB_EENSV_ISF_SB_EEEEESH_SI_SH_SI_NS1F_6fusion15FusionCallbacksIS1J_NS1N_17LinearCombinationISH_fSH_fLNS_15FloatRoundStyleE2EEESG_S1M_JEEENS4_5SM1004TMEM4LOAD26SM100_TMEM_LOAD_32dp32b64xES12_S1C_NS4_39AutoVectorizingCopyWithAssumedAlignmentILi128EEENS4_14SM90_TMA_STOREES1C_S1Y_S1Y_EEEvvEEEEvNT_6ParamsE,@function
        .size           _ZN7cutlass13device_kernelINS_4gemm6kernel13GemmUniversalIN4cute5tupleIJiiiiEEENS1_10collective13CollectiveMmaINS1_35MainloopSm100TmaUmmaWarpSpecializedILi12ELi2ELi4ENS5_IJNS4_1CILi1EEESB_SB_EEEEENS5_IJNSA_ILi128EEESE_NSA_ILi64EEEEEENS_12float_e4m3_tENS5_IJlSB_lEEESH_SI_NS4_8TiledMMAINS4_8MMA_AtomIJNS4_10MMA_TraitsINS4_19SM100_MMA_F8F6F4_SSEJSH_SH_fSE_SE_NS4_17integral_constantINS4_4UMMA5MajorELSP_0EEESQ_NSN_INSO_7ScaleInELSR_0EEESS_EEEEEENS4_6LayoutISC_NS5_IJNSA_ILi0EEESW_SW_EEEEENS5_IJNS4_10UnderscoreESZ_SZ_EEEEENS4_13SM90_TMA_LOADENS4_14ComposedLayoutINS4_7SwizzleILi2ELi4ELi3EEENS4_18smem_ptr_flag_bitsILi8EEENSV_INS5_IJNSA_ILi8EEESF_EEENS5_IJSF_SB_EEEEEEEvNS4_8identityES12_S1C_vS1D_EENS_8epilogue10collective18CollectiveEpilogueINS1F_23Sm100TmaWarpSpecializedILi2ELi2ELi64ELb0ELb0EEEJSG_NS5_IJNSV_ISE_SB_EENSV_ISF_SB_EEEEESH_SI_SH_SI_NS1F_6fusion15FusionCallbacksIS1J_NS1N_17LinearCombinationISH_fSH_fLNS_15FloatRoundStyleE2EEESG_S1M_JEEENS4_5SM1004TMEM4LOAD26SM100_TMEM_LOAD_32dp32b64xES12_S1C_NS4_39AutoVectorizingCopyWithAssumedAlignmentILi128EEENS4_14SM90_TMA_STOREES1C_S1Y_S1Y_EEEvvEEEEvNT_6ParamsE,(.L_x_168 - _ZN7cutlass13device_kernelINS_4gemm6kernel13GemmUniversalIN4cute5tupleIJiiiiEEENS1_10collective13CollectiveMmaINS1_35MainloopSm100TmaUmmaWarpSpecializedILi12ELi2ELi4ENS5_IJNS4_1CILi1EEESB_SB_EEEEENS5_IJNSA_ILi128EEESE_NSA_ILi64EEEEEENS_12float_e4m3_tENS5_IJlSB_lEEESH_SI_NS4_8TiledMMAINS4_8MMA_AtomIJNS4_10MMA_TraitsINS4_19SM100_MMA_F8F6F4_SSEJSH_SH_fSE_SE_NS4_17integral_constantINS4_4UMMA5MajorELSP_0EEESQ_NSN_INSO_7ScaleInELSR_0EEESS_EEEEEENS4_6LayoutISC_NS5_IJNSA_ILi0EEESW_SW_EEEEENS5_IJNS4_10UnderscoreESZ_SZ_EEEEENS4_13SM90_TMA_LOADENS4_14ComposedLayoutINS4_7SwizzleILi2ELi4ELi3EEENS4_18smem_ptr_flag_bitsILi8EEENSV_INS5_IJNSA_ILi8EEESF_EEENS5_IJSF_SB_EEEEEEEvNS4_8identityES12_S1C_vS1D_EENS_8epilogue10collective18CollectiveEpilogueINS1F_23Sm100TmaWarpSpecializedILi2ELi2ELi64ELb0ELb0EEEJSG_NS5_IJNSV_ISE_SB_EENSV_ISF_SB_EEEEESH_SI_SH_SI_NS1F_6fusion15FusionCallbacksIS1J_NS1N_17LinearCombinationISH_fSH_fLNS_15FloatRoundStyleE2EEESG_S1M_JEEENS4_5SM1004TMEM4LOAD26SM100_TMEM_LOAD_32dp32b64xES12_S1C_NS4_39AutoVectorizingCopyWithAssumedAlignmentILi128EEENS4_14SM90_TMA_STOREES1C_S1Y_S1Y_EEEvvEEEEvNT_6ParamsE)
        .other          _ZN7cutlass13device_kernelINS_4gemm6kernel13GemmUniversalIN4cute5tupleIJiiiiEEENS1_10collective13CollectiveMmaINS1_35MainloopSm100TmaUmmaWarpSpecializedILi12ELi2ELi4ENS5_IJNS4_1CILi1EEESB_SB_EEEEENS5_IJNSA_ILi128EEESE_NSA_ILi64EEEEEENS_12float_e4m3_tENS5_IJlSB_lEEESH_SI_NS4_8TiledMMAINS4_8MMA_AtomIJNS4_10MMA_TraitsINS4_19SM100_MMA_F8F6F4_SSEJSH_SH_fSE_SE_NS4_17integral_constantINS4_4UMMA5MajorELSP_0EEESQ_NSN_INSO_7ScaleInELSR_0EEESS_EEEEEENS4_6LayoutISC_NS5_IJNSA_ILi0EEESW_SW_EEEEENS5_IJNS4_10UnderscoreESZ_SZ_EEEEENS4_13SM90_TMA_LOADENS4_14ComposedLayoutINS4_7SwizzleILi2ELi4ELi3EEENS4_18smem_ptr_flag_bitsILi8EEENSV_INS5_IJNSA_ILi8EEESF_EEENS5_IJSF_SB_EEEEEEEvNS4_8identityES12_S1C_vS1D_EENS_8epilogue10collective18CollectiveEpilogueINS1F_23Sm100TmaWarpSpecializedILi2ELi2ELi64ELb0ELb0EEEJSG_NS5_IJNSV_ISE_SB_EENSV_ISF_SB_EEEEESH_SI_SH_SI_NS1F_6fusion15FusionCallbacksIS1J_NS1N_17LinearCombinationISH_fSH_fLNS_15FloatRoundStyleE2EEESG_S1M_JEEENS4_5SM1004TMEM4LOAD26SM100_TMEM_LOAD_32dp32b64xES12_S1C_NS4_39AutoVectorizingCopyWithAssumedAlignmentILi128EEENS4_14SM90_TMA_STOREES1C_S1Y_S1Y_EEEvvEEEEvNT_6ParamsE,@"STO_CUDA_ENTRY STV_DEFAULT"
_ZN7cutlass13device_kernelINS_4gemm6kernel13GemmUniversalIN4cute5tupleIJiiiiEEENS1_10collective13CollectiveMmaINS1_35MainloopSm100TmaUmmaWarpSpecializedILi12ELi2ELi4ENS5_IJNS4_1CILi1EEESB_SB_EEEEENS5_IJNSA_ILi128EEESE_NSA_ILi64EEEEEENS_12float_e4m3_tENS5_IJlSB_lEEESH_SI_NS4_8TiledMMAINS4_8MMA_AtomIJNS4_10MMA_TraitsINS4_19SM100_MMA_F8F6F4_SSEJSH_SH_fSE_SE_NS4_17integral_constantINS4_4UMMA5MajorELSP_0EEESQ_NSN_INSO_7ScaleInELSR_0EEESS_EEEEEENS4_6LayoutISC_NS5_IJNSA_ILi0EEESW_SW_EEEEENS5_IJNS4_10UnderscoreESZ_SZ_EEEEENS4_13SM90_TMA_LOADENS4_14ComposedLayoutINS4_7SwizzleILi2ELi4ELi3EEENS4_18smem_ptr_flag_bitsILi8EEENSV_INS5_IJNSA_ILi8EEESF_EEENS5_IJSF_SB_EEEEEEEvNS4_8identityES12_S1C_vS1D_EENS_8epilogue10collective18CollectiveEpilogueINS1F_23Sm100TmaWarpSpecializedILi2ELi2ELi64ELb0ELb0EEEJSG_NS5_IJNSV_ISE_SB_EENSV_ISF_SB_EEEEESH_SI_SH_SI_NS1F_6fusion15FusionCallbacksIS1J_NS1N_17LinearCombinationISH_fSH_fLNS_15FloatRoundStyleE2EEESG_S1M_JEEENS4_5SM1004TMEM4LOAD26SM100_TMEM_LOAD_32dp32b64xES12_S1C_NS4_39AutoVectorizingCopyWithAssumedAlignmentILi128EEENS4_14SM90_TMA_STOREES1C_S1Y_S1Y_EEEvvEEEEvNT_6ParamsE:
[----:B------:R-:W1:Y:S01]  /*0000*/  LDC R1, c[0x0][0x37c] ;  /* 0x0000df00ff017b82 */ /* 0x000e620000000800 */
[----:B------:R-:W2:Y:S01]  /*0010*/  S2R R189, SR_TID.X ;  /* 0x0000000000bd7919 */ /* 0x000ea20000002100 */
[----:B------:R-:W3:Y:S01]  /*0020*/  LDCU.64 UR4, c[0x0][0x890] ;  /* 0x00011200ff0477ac */ /* 0x000ee20008000a00 */
[----:B------:R-:W-:Y:S02]  /*0030*/  PRMT R171, RZ, 0x7610, R171 ;  /* 0x00007610ffab7816 */ /* 0x000fe400000000ab */
[----:B------:R-:W-:Y:S01]  /*0040*/  ELECT P5, URZ, PT ;  /* 0x0000000000ff782f */ /* 0x000fe200038a0000 */
[----:B------:R-:W4:Y:S01]  /*0050*/  LDCU.64 UR46, c[0x0][0x358] ;  /* 0x00006b00ff2e77ac */ /* 0x000f220008000a00 */
[----:B---3--:R-:W-:-:S04]  /*0060*/  UISETP.NE.U32.AND UP0, UPT, UR4, URZ, UPT ;  /* 0x000000ff0400728c */ /* 0x008fc8000bf05070 */
[----:B------:R-:W-:Y:S01]  /*0070*/  UISETP.NE.AND.EX UP0, UPT, UR5, URZ, UPT, UP0 ;  /* 0x000000ff0500728c */ /* 0x000fe2000bf05300 */
[----:B--2---:R-:W-:-:S05]  /*0080*/  SHF.R.U32.HI R173, RZ, 0x5, R189 ;  /* 0x00000005ffad7819 */ /* 0x004fca00000116bd */
[----:B------:R-:W2:Y:S02]  /*0090*/  SHFL.IDX PT, R0, R173, RZ, 0x1f ;  /* 0x00001fffad007589 */ /* 0x000ea400000e0000 */
[----:B--2---:R-:W-:Y:S01]  /*00a0*/  R2UR UR8, R0 ;  /* 0x00000000000872ca */ /* 0x004fe200000e0000 */
[----:B-1--4-:R-:W-:-:S14]  /*00b0*/  BRA.U UP0, `(.L_x_0) ;  /* 0x00000001002c7547 */ /* 0x012fdc000b800000 */
[----:B------:R-:W1:Y:S02]  /*00c0*/  LDCU.64 UR6, c[0x0][0x888] ;  /* 0x00011100ff0677ac */ /* 0x000e640008000a00 */
[----:B-1----:R-:W-:-:S04]  /*00d0*/  UISETP.NE.U32.AND UP0, UPT, UR6, URZ, UPT ;  /* 0x000000ff0600728c */ /* 0x002fc8000bf05070 */
[----:B------:R-:W-:-:S09]  /*00e0*/  UISETP.NE.AND.EX UP0, UPT, UR7, URZ, UPT, UP0 ;  /* 0x000000ff0700728c */ /* 0x000fd2000bf05300 */
[----:B------:R-:W-:Y:S05]  /*00f0*/  BRA.U !UP0, `(.L_x_1) ;  /* 0x0000000108107547 */ /* 0x000fea000b800000 */
[----:B------:R-:W1:Y:S02]  /*0100*/  LDC.64 R2, c[0x0][0x888] ;  /* 0x00022200ff027b82 */ /* 0x000e640000000a00 */
[----:B-1----:R1:W5:Y:S01]  /*0110*/  LDG.E R81, desc[UR46][R2.64] ;  /* 0x0000002e02517981 */ /* 0x002362000c1e1900 */
[----:B------:R-:W-:Y:S01]  /*0120*/  HFMA2 R171, -RZ, RZ, 0, 5.9604644775390625e-08 ;  /* 0x00000001ffab7431 */ /* 0x000fe200000001ff */
[----:B------:R-:W-:Y:S05]  /*0130*/  BRA `(.L_x_0) ;  /* 0x00000000000c7947 */ /* 0x000fea0003800000 */
.L_x_1:
[----:B------:R-:W1:Y:S01]  /*0140*/  LDCU UR6, c[0x0][0x880] ;  /* 0x00011000ff0677ac */ /* 0x000e620008000800 */
[----:B------:R-:W-:Y:S01]  /*0150*/  HFMA2 R171, -RZ, RZ, 0, 5.9604644775390625e-08 ;  /* 0x00000001ffab7431 */ /* 0x000fe200000001ff */
[----:B-1----:R-:W-:-:S07]  /*0160*/  MOV R81, UR6 ;  /* 0x0000000600517c02 */ /* 0x002fce0008000f00 */
.L_x_0:
[----:B------:R-:W2:Y:S02]  /*0170*/  LDCU.64 UR6, c[0x0][0x8b0] ;  /* 0x00011600ff0677ac */ /* 0x000ea40008000a00 */
[----:B--2---:R-:W-:-:S04]  /*0180*/  UISETP.NE.U32.AND UP0, UPT, UR6, URZ, UPT ;  /* 0x000000ff0600728c */ /* 0x004fc8000bf05070 */
[----:B------:R-:W-:-:S09]  /*0190*/  UISETP.NE.AND.EX UP0, UPT, UR7, URZ, UPT, UP0 ;  /* 0x000000ff0700728c */ /* 0x000fd2000bf05300 */
[----:B------:R-:W-:Y:S05]  /*01a0*/  BRA.U UP0, `(.L_x_2) ;  /* 0x0000000100247547 */ /* 0x000fea000b800000 */
[----:B------:R-:W2:Y:S02]  /*01b0*/  LDCU.64 UR6, c[0x0][0x8a8] ;  /* 0x00011500ff0677ac */ /* 0x000ea40008000a00 */
[----:B--2---:R-:W-:-:S04]  /*01c0*/  UISETP.NE.U32.AND UP0, UPT, UR6, URZ, UPT ;  /* 0x000000ff0600728c */ /* 0x004fc8000bf05070 */
[----:B------:R-:W-:-:S09]  /*01d0*/  UISETP.NE.AND.EX UP0, UPT, UR7, URZ, UPT, UP0 ;  /* 0x000000ff0700728c */ /* 0x000fd2000bf05300 */
[----:B------:R-:W-:Y:S05]  /*01e0*/  BRA.U !UP0, `(.L_x_3) ;  /* 0x00000001080c7547 */ /* 0x000fea000b800000 */
[----:B------:R-:W2:Y:S02]  /*01f0*/  LDC.64 R78, c[0x0][0x8a8] ;  /* 0x00022a00ff4e7b82 */ /* 0x000ea40000000a00 */
[----:B--2---:R2:W5:Y:S01]  /*0200*/  LDG.E R78, desc[UR46][R78.64] ;  /* 0x0000002e4e4e7981 */ /* 0x004562000c1e1900 */
[----:B------:R-:W-:Y:S05]  /*0210*/  BRA `(.L_x_2) ;  /* 0x0000000000087947 */ /* 0x000fea0003800000 */
.L_x_3:
[----:B------:R-:W2:Y:S02]  /*0220*/  LDCU UR6, c[0x0][0x8a0] ;  /* 0x00011400ff0677ac */ /* 0x000ea40008000800 */
[----:B--2---:R-:W-:Y:S02]  /*0230*/  MOV R78, UR6 ;  /* 0x00000006004e7c02 */ /* 0x004fe40008000f00 */
.L_x_2:
[----:B------:R-:W-:Y:S01]  /*0240*/  IMAD.U32 R0, RZ, RZ, UR8 ;  /* 0x00000008ff007e24 */ /* 0x000fe2000f8e00ff */
[----:B------:R-:W-:Y:S04]  /*0250*/  BSSY.RECONVERGENT B0, `(.L_x_4) ;  /* 0x000000c000007945 */ /* 0x000fe80003800200 */
[C---:B------:R-:W-:Y:S02]  /*0260*/  ISETP.NE.OR P1, PT, R0.reuse, 0x1, !P5 ;  /* 0x000000010000780c */ /* 0x040fe40006f25670 */
[----:B------:R-:W-:-:S11]  /*0270*/  ISETP.NE.OR P0, PT, R0, 0x3, !P5 ;  /* 0x000000030000780c */ /* 0x000fd60006f05670 */
[----:B------:R-:W-:Y:S05]  /*0280*/  @P1 BRA `(.L_x_5) ;  /* 0x0000000000201947 */ /* 0x000fea0003800000 */
[----:B------:R-:W3:Y:S02]  /*0290*/  LDCU.64 UR6, c[0x0][0x348] ;  /* 0x00006900ff0677ac */ /* 0x000ee40008000a00 */
[----:B---3--:R-:W-:Y:S02]  /*02a0*/  UIADD3 UR10, UP1, UPT, UR6, 0x80, URZ ;  /* 0x00000080060a7890 */ /* 0x008fe4000ff3e0ff */
[----:B------:R-:W-:Y:S02]  /*02b0*/  UIADD3 UR6, UP0, UPT, UR6, 0x180, URZ ;  /* 0x0000018006067890 */ /* 0x000fe4000ff1e0ff */
[----:B------:R-:W-:Y:S02]  /*02c0*/  UIADD3.X UR11, UPT, UPT, URZ, UR7, URZ, UP1, !UPT ;  /* 0x00000007ff0b7290 */ /* 0x000fe40008ffe4ff */
[----:B------:R-:W-:-:S07]  /*02d0*/  UIADD3.X UR7, UPT, UPT, URZ, UR7, URZ, UP0, !UPT ;  /* 0x00000007ff077290 */ /* 0x000fce00087fe4ff */
[----:B------:R3:W-:Y:S02]  /*02e0*/  UTMACCTL.PF [UR10] ;  /* 0x000000000a0079b9 */ /* 0x0007e40008040000 */
[----:B------:R3:W-:Y:S02]  /*02f0*/  UTMACCTL.PF [UR6] ;  /* 0x00000000060079b9 */ /* 0x0007e40008040000 */
[----:B---3--:R-:W-:Y:S01]  /*0300*/  NOP ;  /* 0x0000000000007918 */ /* 0x008fe20000000000 */
.L_x_5:
[----:B------:R-:W-:Y:S05]  /*0310*/  BSYNC.RECONVERGENT B0 ;  /* 0x0000000000007941 */ /* 0x000fea0003800200 */
.L_x_4:
[----:B------:R-:W-:Y:S04]  /*0320*/  BSSY.RECONVERGENT B0, `(.L_x_6) ;  /* 0x000000a000007945 */ /* 0x000fe80003800200 */
        /* <DEDUP_REMOVED lines=9> */
.L_x_7:
[----:B------:R-:W-:Y:S05]  /*03c0*/  BSYNC.RECONVERGENT B0 ;  /* 0x0000000000007941 */ /* 0x000fea0003800200 */
.L_x_6:
[----:B------:R-:W3:Y:S01]  /*03d0*/  LDCU.64 UR6, c[0x0][0x888] ;  /* 0x00011100ff0677ac */ /* 0x000ee20008000a00 */
[----:B------:R-:W-:Y:S02]  /*03e0*/  UISETP.EQ.U32.AND UP1, UPT, UR4, URZ, UPT ;  /* 0x000000ff0400728c */ /* 0x000fe4000bf22070 */
[----:B------:R-:W-:Y:S02]  /*03f0*/  UPLOP3.LUT UP2, UPT, UPT, UPT, UPT, 0x80, 0x8 ;  /* 0x000000000008789c */ /* 0x000fe40003f4f070 */
[----:B---3--:R-:W-:-:S04]  /*0400*/  UISETP.NE.U32.AND UP0, UPT, UR6, URZ, UPT ;  /* 0x000000ff0600728c */ /* 0x008fc8000bf05070 */
[----:B------:R-:W-:-:S04]  /*0410*/  UISETP.NE.AND.EX UP0, UPT, UR7, URZ, UPT, UP0 ;  /* 0x000000ff0700728c */ /* 0x000fc8000bf05300 */
[----:B------:R-:W-:-:S04]  /*0420*/  UISETP.EQ.OR.EX UP3, UPT, UR5, URZ, !UP0, UP1 ;  /* 0x000000ff0500728c */ /* 0x000fc8000c762710 */
[----:B------:R-:W-:-:S05]  /*0430*/  UP2UR UR50, UPR, URZ, 0x8 ;  /* 0x00000008ff327883 */ /* 0x000fca0008000000 */
[----:B------:R-:W-:Y:S07]  /*0440*/  BRA.U !UP3, `(.L_x_8) ;  /* 0x000000010b207547 */ /* 0x000fee000b800000 */
[----:B------:R-:W-:Y:S01]  /*0450*/  UISETP.NE.U32.AND UP2, UPT, UR4, URZ, UPT ;  /* 0x000000ff0400728c */ /* 0x000fe2000bf45070 */
[----:B-----5:R-:W-:Y:S01]  /*0460*/  FSETP.NEU.AND P0, PT, R81, RZ, PT ;  /* 0x000000ff5100720b */ /* 0x020fe20003f0d000 */
[----:B------:R-:W-:Y:S02]  /*0470*/  USEL UR4, URZ, 0xffffffff, UP0 ;  /* 0xffffffffff047887 */ /* 0x000fe40008000000 */
[----:B------:R-:W-:-:S10]  /*0480*/  UISETP.NE.AND.EX UP2, UPT, UR5, URZ, UPT, UP2 ;  /* 0x000000ff0500728c */ /* 0x000fd4000bf45320 */
[----:B------:R-:W-:Y:S01]  /*0490*/  VOTEU.ANY UP1, P0 ;  /* 0x0000000000ff7886 */ /* 0x000fe20000020100 */
[----:B------:R-:W-:-:S04]  /*04a0*/  @!UP2 USEL UR4, URZ, 0xffffffff, UP1 ;  /* 0xffffffffff04a887 */ /* 0x000fc80008800000 */
[----:B------:R-:W-:-:S04]  /*04b0*/  ULOP3.LUT UR4, UR4, 0x1, URZ, 0xc0, !UPT ;  /* 0x0000000104047892 */ /* 0x000fc8000f8ec0ff */
[----:B------:R-:W-:-:S11]  /*04c0*/  UISETP.NE.U32.AND UP2, UPT, UR4, 0x1, UPT ;  /* 0x000000010400788c */ /* 0x000fd6000bf45070 */
.L_x_8:
[----:B-1----:R-:W1:Y:S01]  /*04d0*/  SHFL.IDX PT, R2, R173, RZ, 0x1f ;  /* 0x00001fffad027589 */ /* 0x002e6200000e0000 */
[----:B------:R-:W-:-:S04]  /*04e0*/  UISETP.NE.AND UP1, UPT, UR8, 0x2, UPT ;  /* 0x000000020800788c */ /* 0x000fc8000bf25270 */
[----:B------:R-:W-:Y:S01]  /*04f0*/  USEL UR6, URZ, 0x1, UP1 ;  /* 0x00000001ff067887 */ /* 0x000fe20008800000 */
[----:B-1----:R-:W-:-:S13]  /*0500*/  ISETP.NE.AND P0, PT, R2, RZ, PT ;  /* 0x000000ff0200720c */ /* 0x002fda0003f05270 */
[----:B------:R-:W-:Y:S05]  /*0510*/  @P0 BRA `(.L_x_9) ;  /* 0x0000000000940947 */ /* 0x000fea0003800000 */
[----:B------:R-:W-:Y:S01]  /*0520*/  ELECT P0, URZ, PT ;  /* 0x0000000000ff782f */ /* 0x000fe20003800000 */
[----:B------:R-:W-:-:S12]  /*0530*/  BSSY.RECONVERGENT B0, `(.L_x_9) ;  /* 0x0000023000007945 */ /* 0x000fd80003800200 */
[----:B------:R-:W-:Y:S05]  /*0540*/  @!P0 BRA `(.L_x_10) ;  /* 0x0000000000848947 */ /* 0x000fea0003800000 */
[----:B------:R-:W1:Y:S01]  /*0550*/  S2UR UR5, SR_CgaCtaId ;  /* 0x00000000000579c3 */ /* 0x000e620000008800 */
[----:B------:R-:W-:Y:S01]  /*0560*/  UMOV UR7, 0x400 ;  /* 0x0000040000077882 */ /* 0x000fe20000000000 */
[----:B------:R-:W-:Y:S02]  /*0570*/  UMOV UR4, 0x1 ;  /* 0x0000000100047882 */ /* 0x000fe40000000000 */
[----:B------:R-:W-:-:S04]  /*0580*/  UIADD3 UR10, UPT, UPT, -UR4, 0x100000, URZ ;  /* 0x00100000040a7890 */ /* 0x000fc8000fffe1ff */
[----:B------:R-:W-:Y:S02]  /*0590*/  USHF.L.U32 UR11, UR10, 0xb, URZ ;  /* 0x0000000b0a0b7899 */ /* 0x000fe400080006ff */
[----:B------:R-:W-:Y:S02]  /*05a0*/  USHF.L.U32 UR10, UR10, 0x1, URZ ;  /* 0x000000010a0a7899 */ /* 0x000fe400080006ff */
[----:B-1----:R-:W-:Y:S01]  /*05b0*/  ULEA UR5, UR5, UR7, 0x18 ;  /* 0x0000000705057291 */ /* 0x002fe2000f8ec0ff */
[----:B------:R-:W1:Y:S11]  /*05c0*/  FENCE.VIEW.ASYNC.S ;  /* 0x00000000000073c6 */ /* 0x000e760000000000 */
[----:B-1----:R1:W3:Y:S01]  /*05d0*/  SYNCS.EXCH.64 URZ, [UR5], UR10 ;  /* 0x0000000a05ff75b2 */ /* 0x0022e20008000100 */
[----:B------:R1:W4:Y:S01]  /*05e0*/  SYNCS.EXCH.64 URZ, [UR5+0x60], UR10 ;  /* 0x0000600a05ff75b2 */ /* 0x0003220008000100 */
[----:B------:R1:W1:Y:S01]  /*05f0*/  SYNCS.EXCH.64 URZ, [UR5+0x8], UR10 ;  /* 0x0000080a05ff75b2 */ /* 0x0002620008000100 */
        /* <DEDUP_REMOVED lines=21> */
[----:B---3--:R-:W-:Y:S01]  /*0750*/  NOP ;  /* 0x0000000000007918 */ /* 0x008fe20000000000 */
.L_x_10:
[----:B-1----:R-:W-:Y:S05]  /*0760*/  BSYNC.RECONVERGENT B0 ;  /* 0x0000000000007941 */ /* 0x002fea0003800200 */
.L_x_9:
[----:B------:R-:W1:Y:S01]  /*0770*/  SHFL.IDX PT, R2, R173, RZ, 0x1f ;  /* 0x00001fffad027589 */ /* 0x000e6200000e0000 */
[----:B------:R-:W-:Y:S01]  /*0780*/  NOP ;  /* 0x0000000000007918 */ /* 0x000fe20000000000 */
[----:B-1----:R-:W-:-:S13]  /*0790*/  ISETP.NE.AND P0, PT, R2, 0x1, PT ;  /* 0x000000010200780c */ /* 0x002fda0003f05270 */
[----:B------:R-:W-:Y:S05]  /*07a0*/  @P0 BRA `(.L_x_11) ;  /* 0x0000000000480947 */ /* 0x000fea0003800000 */
[----:B------:R-:W1:Y:S01]  /*07b0*/  S2UR UR7, SR_CgaCtaId ;  /* 0x00000000000779c3 */ /* 0x000e620000008800 */
[----:B------:R-:W-:Y:S01]  /*07c0*/  UMOV UR9, 0x400 ;  /* 0x0000040000097882 */ /* 0x000fe20000000000 */
[----:B------:R-:W-:Y:S01]  /*07d0*/  UMOV UR5, 0x20 ;  /* 0x0000002000057882 */ /* 0x000fe20000000000 */
[----:B------:R-:W-:Y:S01]  /*07e0*/  UMOV UR4, 0x80 ;  /* 0x0000008000047882 */ /* 0x000fe20000000000 */
[----:B------:R-:W-:-:S04]  /*07f0*/  UIADD3 UR10, UPT, UPT, -UR5, 0x100000, URZ ;  /* 0x00100000050a7890 */ /* 0x000fc8000fffe1ff */
[----:B------:R-:W-:Y:S02]  /*0800*/  USHF.L.U32 UR11, UR10, 0xb, URZ ;  /* 0x0000000b0a0b7899 */ /* 0x000fe400080006ff */
[----:B------:R-:W-:Y:S02]  /*0810*/  USHF.L.U32 UR10, UR10, 0x1, URZ ;  /* 0x000000010a0a7899 */ /* 0x000fe400080006ff */
[----:B------:R-:W-:-:S04]  /*0820*/  UIADD3 UR4, UPT, UPT, -UR4, 0x100000, URZ ;  /* 0x0010000004047890 */ /* 0x000fc8000fffe1ff */
[----:B------:R-:W-:Y:S02]  /*0830*/  USHF.L.U32 UR5, UR4, 0xb, URZ ;  /* 0x0000000b04057899 */ /* 0x000fe400080006ff */
[----:B------:R-:W-:Y:S01]  /*0840*/  USHF.L.U32 UR4, UR4, 0x1, URZ ;  /* 0x0000000104047899 */ /* 0x000fe200080006ff */
[----:B------:R-:W-:Y:S01]  /*0850*/  ELECT P0, URZ, PT ;  /* 0x0000000000ff782f */ /* 0x000fe20003800000 */
[----:B-1----:R-:W-:Y:S01]  /*0860*/  ULEA UR7, UR7, UR9, 0x18 ;  /* 0x0000000907077291 */ /* 0x002fe2000f8ec0ff */
[----:B------:R-:W1:Y:S11]  /*0870*/  FENCE.VIEW.ASYNC.S ;  /* 0x00000000000073c6 */ /* 0x000e760000000000 */
[----:B-1----:R1:W3:Y:S01]  /*0880*/  SYNCS.EXCH.64 URZ, [UR7+0xc0], UR10 ;  /* 0x0000c00a07ff75b2 */ /* 0x0022e20008000100 */
[----:B------:R1:W1:Y:S01]  /*0890*/  SYNCS.EXCH.64 URZ, [UR7+0xd0], UR4 ;  /* 0x0000d00407ff75b2 */ /* 0x0002620008000100 */
[----:B------:R1:W1:Y:S01]  /*08a0*/  SYNCS.EXCH.64 URZ, [UR7+0xc8], UR10 ;  /* 0x0000c80a07ff75b2 */ /* 0x0002620008000100 */
[----:B------:R1:W1:Y:S01]  /*08b0*/  SYNCS.EXCH.64 URZ, [UR7+0xd8], UR4 ;  /* 0x0000d80407ff75b2 */ /* 0x0002620008000100 */
[----:B------:R-:W-:Y:S01]  /*08c0*/  NOP ;  /* 0x0000000000007918 */ /* 0x000fe20000000000 */
.L_x_11:
[----:B------:R-:W2:Y:S01]  /*08d0*/  SHFL.IDX PT, R2, R173, RZ, 0x1f ;  /* 0x00001fffad027589 */ /* 0x000ea200000e0000 */
[----:B------:R-:W-:Y:S01]  /*08e0*/  NOP ;  /* 0x0000000000007918 */ /* 0x000fe20000000000 */
[----:B--2---:R-:W-:-:S13]  /*08f0*/  ISETP.NE.AND P0, PT, R2, 0x3, PT ;  /* 0x000000030200780c */ /* 0x004fda0003f05270 */
[----:B------:R-:W-:Y:S05]  /*0900*/  @P0 BRA `(.L_x_12) ;  /* 0x0000000000300947 */ /* 0x000fea0003800000 */
[----:B-1----:R-:W1:Y:S01]  /*0910*/  S2UR UR5, SR_CgaCtaId ;  /* 0x00000000000579c3 */ /* 0x002e620000008800 */
[----:B------:R-:W-:Y:S01]  /*0920*/  UMOV UR7, 0x400 ;  /* 0x0000040000077882 */ /* 0x000fe20000000000 */
[----:B------:R-:W-:Y:S01]  /*0930*/  UMOV UR4, 0x20 ;  /* 0x0000002000047882 */ /* 0x000fe20000000000 */
[----:B------:R-:W-:Y:S01]  /*0940*/  ELECT P0, URZ, PT ;  /* 0x0000000000ff782f */ /* 0x000fe20003800000 */
[----:B------:R-:W-:-:S04]  /*0950*/  UIADD3 UR10, UPT, UPT, -UR4, 0x100000, URZ ;  /* 0x00100000040a7890 */ /* 0x000fc8000fffe1ff */
[----:B------:R-:W-:Y:S02]  /*0960*/  USHF.L.U32 UR11, UR10, 0xb, URZ ;  /* 0x0000000b0a0b7899 */ /* 0x000fe400080006ff */
[----:B------:R-:W-:Y:S02]  /*0970*/  USHF.L.U32 UR10, UR10, 0x1, URZ ;  /* 0x000000010a0a7899 */ /* 0x000fe400080006ff */
[----:B-1----:R-:W-:Y:S01]  /*0980*/  ULEA UR5, UR5, UR7, 0x18 ;  /* 0x0000000705057291 */ /* 0x002fe2000f8ec0ff */
[----:B------:R-:W1:Y:S11]  /*0990*/  FENCE.VIEW.ASYNC.S ;  /* 0x00000000000073c6 */ /* 0x000e760000000000 */
[----:B-1----:R2:W1:Y:S01]  /*09a0*/  SYNCS.EXCH.64 URZ, [UR5+0xe0], UR10 ;  /* 0x0000e00a05ff75b2 */ /* 0x0024620008000100 */
[----:B------:R2:W1:Y:S02]  /*09b0*/  SYNCS.EXCH.64 URZ, [UR5+0xe8], UR10 ;  /* 0x0000e80a05ff75b2 */ /* 0x0004640008000100 */
[----:B--2---:R-:W-:Y:S01]  /*09c0*/  NOP ;  /* 0x0000000000007918 */ /* 0x004fe20000000000 */
.L_x_12:
[----:B------:R-:W2:Y:S01]  /*09d0*/  SHFL.IDX PT, R2, R173, RZ, 0x1f ;  /* 0x00001fffad027589 */ /* 0x000ea200000e0000 */
[----:B------:R-:W-:Y:S01]  /*09e0*/  NOP ;  /* 0x0000000000007918 */ /* 0x000fe20000000000 */
[----:B--2---:R-:W-:-:S13]  /*09f0*/  ISETP.NE.AND P0, PT, R2, 0x4, PT ;  /* 0x000000040200780c */ /* 0x004fda0003f05270 */
[----:B------:R-:W-:Y:S05]  /*0a00*/  @P0 BRA `(.L_x_13) ;  /* 0x00000000004c0947 */ /* 0x000fea0003800000 */
[----:B-1----:R-:W1:Y:S01]  /*0a10*/  S2UR UR5, SR_CgaCtaId ;  /* 0x00000000000579c3 */ /* 0x002e620000008800 */
[----:B------:R-:W-:Y:S01]  /*0a20*/  UMOV UR9, 0x100 ;  /* 0x0000010000097882 */ /* 0x000fe20000000000 */
[----:B------:R-:W-:Y:S01]  /*0a30*/  UMOV UR7, 0x400 ;  /* 0x0000040000077882 */ /* 0x000fe20000000000 */
[----:B------:R-:W-:Y:S01]  /*0a40*/  USEL UR9, UR9, 0xe0, UP2 ;  /* 0x000000e009097887 */ /* 0x000fe20009000000 */
[----:B------:R-:W-:Y:S01]  /*0a50*/  UMOV UR4, 0x1 ;  /* 0x0000000100047882 */ /* 0x000fe20000000000 */
[----:B------:R-:W-:Y:S01]  /*0a60*/  ELECT P0, URZ, PT ;  /* 0x0000000000ff782f */ /* 0x000fe20003800000 */
[----:B------:R-:W-:-:S04]  /*0a70*/  UIADD3 UR10, UPT, UPT, -UR4, 0x100000, URZ ;  /* 0x00100000040a7890 */ /* 0x000fc8000fffe1ff */
[----:B------:R-:W-:Y:S02]  /*0a80*/  USHF.L.U32 UR11, UR10, 0xb, URZ ;  /* 0x0000000b0a0b7899 */ /* 0x000fe400080006ff */
[----:B------:R-:W-:Y:S02]  /*0a90*/  USHF.L.U32 UR10, UR10, 0x1, URZ ;  /* 0x000000010a0a7899 */ /* 0x000fe400080006ff */
[----:B------:R-:W-:-:S04]  /*0aa0*/  UIADD3 UR12, UPT, UPT, -UR9, 0x100000, URZ ;  /* 0x00100000090c7890 */ /* 0x000fc8000fffe1ff */
[----:B------:R-:W-:Y:S02]  /*0ab0*/  USHF.L.U32 UR13, UR12, 0xb, URZ ;  /* 0x0000000b0c0d7899 */ /* 0x000fe400080006ff */
[----:B------:R-:W-:Y:S02]  /*0ac0*/  USHF.L.U32 UR12, UR12, 0x1, URZ ;  /* 0x000000010c0c7899 */ /* 0x000fe400080006ff */
[----:B-1----:R-:W-:Y:S01]  /*0ad0*/  ULEA UR5, UR5, UR7, 0x18 ;  /* 0x0000000705057291 */ /* 0x002fe2000f8ec0ff */
[----:B------:R-:W1:Y:S11]  /*0ae0*/  FENCE.VIEW.ASYNC.S ;  /* 0x00000000000073c6 */ /* 0x000e760000000000 */
[----:B-1----:R2:W1:Y:S01]  /*0af0*/  SYNCS.EXCH.64 URZ, [UR5+0xf0], UR10 ;  /* 0x0000f00a05ff75b2 */ /* 0x0024620008000100 */
[----:B------:R2:W1:Y:S01]  /*0b00*/  SYNCS.EXCH.64 URZ, [UR5+0x100], UR12 ;  /* 0x0001000c05ff75b2 */ /* 0x0004620008000100 */
[----:B------:R2:W1:Y:S01]  /*0b10*/  SYNCS.EXCH.64 URZ, [UR5+0xf8], UR10 ;  /* 0x0000f80a05ff75b2 */ /* 0x0004620008000100 */
[----:B------:R2:W1:Y:S02]  /*0b20*/  SYNCS.EXCH.64 URZ, [UR5+0x108], UR12 ;  /* 0x0001080c05ff75b2 */ /* 0x0004640008000100 */
[----:B--2---:R-:W-:Y:S01]  /*0b30*/  NOP ;  /* 0x0000000000007918 */ /* 0x004fe20000000000 */
.L_x_13:
[----:B------:R-:W2:Y:S01]  /*0b40*/  SHFL.IDX PT, R2, R173, RZ, 0x1f ;  /* 0x00001fffad027589 */ /* 0x000ea200000e0000 */
[----:B------:R-:W-:Y:S01]  /*0b50*/  NOP ;  /* 0x0000000000007918 */ /* 0x000fe20000000000 */
[----:B--2---:R-:W-:-:S13]  /*0b60*/  ISETP.NE.AND P0, PT, R2, 0x5, PT ;  /* 0x000000050200780c */ /* 0x004fda0003f05270 */
[----:B------:R-:W-:Y:S05]  /*0b70*/  @P0 BRA `(.L_x_14) ;  /* 0x0000000000580947 */ /* 0x000fea0003800000 */
[----:B-1----:R-:W1:Y:S01]  /*0b80*/  S2UR UR7, SR_CgaCtaId ;  /* 0x00000000000779c3 */ /* 0x002e620000008800 */
        /* <DEDUP_REMOVED lines=12> */
[----:B-1----:R2:W1:Y:S01]  /*0c50*/  SYNCS.EXCH.64 URZ, [UR7+0x110], UR10 ;  /* 0x0001100a07ff75b2 */ /* 0x0024620008000100 */
[----:B------:R2:W1:Y:S01]  /*0c60*/  SYNCS.EXCH.64 URZ, [UR7+0x130], UR4 ;  /* 0x0001300407ff75b2 */ /* 0x0004620008000100 */
[----:B------:R2:W1:Y:S01]  /*0c70*/  SYNCS.EXCH.64 URZ, [UR7+0x118], UR10 ;  /* 0x0001180a07ff75b2 */ /* 0x0004620008000100 */
[----:B------:R2:W1:Y:S01]  /*0c80*/  SYNCS.EXCH.64 URZ, [UR7+0x138], UR4 ;  /* 0x0001380407ff75b2 */ /* 0x0004620008000100 */
[----:B------:R2:W1:Y:S01]  /*0c90*/  SYNCS.EXCH.64 URZ, [UR7+0x120], UR10 ;  /* 0x0001200a07ff75b2 */ /* 0x0004620008000100 */
[----:B------:R2:W1:Y:S01]  /*0ca0*/  SYNCS.EXCH.64 URZ, [UR7+0x140], UR4 ;  /* 0x0001400407ff75b2 */ /* 0x0004620008000100 */
[----:B------:R2:W1:Y:S01]  /*0cb0*/  SYNCS.EXCH.64 URZ, [UR7+0x128], UR10 ;  /* 0x0001280a07ff75b2 */ /* 0x0004620008000100 */
[----:B------:R2:W1:Y:S02]  /*0cc0*/  SYNCS.EXCH.64 URZ, [UR7+0x148], UR4 ;  /* 0x0001480407ff75b2 */ /* 0x0004640008000100 */
[----:B--2---:R-:W-:Y:S01]  /*0cd0*/  NOP ;  /* 0x0000000000007918 */ /* 0x004fe20000000000 */
.L_x_14:
        /* <DEDUP_REMOVED lines=18> */
.L_x_15:
[----:B-1----:R-:W1:Y:S01]  /*0e00*/  S2UR UR5, SR_CTAID.X ;  /* 0x00000000000579c3 */ /* 0x002e620000002500 */
[----:B------:R-:W-:-:S05]  /*0e10*/  CS2R.32 R170, SR_CgaSize ;  /* 0x0000000000aa7805 */ /* 0x000fca0000008a00 */
[----:B------:R-:W-:-:S05]  /*0e20*/  IMAD R170, R170, -0xa0, RZ ;  /* 0xffffff60aaaa7824 */ /* 0x000fca00078e02ff */
[----:B------:R-:W-:-:S14]  /*0e30*/  R2UR UR9, R170 ;  /* 0x00000000aa0972ca */ /* 0x000fdc00000e0000 */
[----:B------:R-:W2:Y:S01]  /*0e40*/  LDCU UR9, c[0x0][UR9+0x2b0] ;  /* 0x00005600090977ac */ /* 0x000ea20008000800 */
[----:B------:R-:W-:Y:S01]  /*0e50*/  NOP ;  /* 0x0000000000007918 */ /* 0x000fe20000000000 */
[----:B------:R-:W-:-:S05]  /*0e60*/  CS2R.32 R170, SR_CgaSize ;  /* 0x0000000000aa7805 */ /* 0x000fca0000008a00 */
[----:B------:R-:W-:-:S05]  /*0e70*/  IMAD R170, R170, -0xa0, RZ ;  /* 0xffffff60aaaa7824 */ /* 0x000fca00078e02ff */
[----:B------:R-:W-:-:S14]  /*0e80*/  R2UR UR7, R170 ;  /* 0x00000000aa0772ca */ /* 0x000fdc00000e0000 */
[----:B------:R-:W3:Y:S01]  /*0e90*/  LDCU UR7, c[0x0][UR7+0x2b4] ;  /* 0x00005680070777ac */ /* 0x000ee20008000800 */
[----:B------:R-:W4:Y:S08]  /*0ea0*/  S2UR UR4, SR_CTAID.Y ;  /* 0x00000000000479c3 */ /* 0x000f300000002600 */
[----:B------:R-:W3:Y:S01]  /*0eb0*/  LDC R9, c[0x0][0xb24] ;  /* 0x0002c900ff097b82 */ /* 0x000ee20000000800 */
[----:B-1----:R-:W-:-:S02]  /*0ec0*/  I2FP.F32.U32 R5, UR5 ;  /* 0x0000000500057c45 */ /* 0x002fc40008201000 */
[----:B------:R-:W-:-:S05]  /*0ed0*/  CS2R.32 R3, SR_CgaSize ;  /* 0x0000000000037805 */ /* 0x000fca0000008a00 */
[----:B------:R-:W-:-:S06]  /*0ee0*/  IMAD R3, R3, -0xa0, RZ ;  /* 0xffffff6003037824 */ /* 0x000fcc00078e02ff */
[----:B------:R-:W1:Y:S01]  /*0ef0*/  LDC R3, c[0x0][R3+0x2a0] ;  /* 0x0000a80003037b82 */ /* 0x000e620000000800 */
[----:B------:R-:W-:Y:S01]  /*0f00*/  MOV R21, UR5 ;  /* 0x0000000500157c02 */ /* 0x000fe20008000f00 */
[----:B--2---:R-:W-:Y:S01]  /*0f10*/  FMUL R5, R5, UR9 ;  /* 0x0000000905057c20 */ /* 0x004fe20008400000 */
[----:B----4-:R-:W-:Y:S02]  /*0f20*/  I2FP.F32.U32 R4, UR4 ;  /* 0x0000000400047c45 */ /* 0x010fe40008201000 */
[----:B------:R-:W-:-:S05]  /*0f30*/  CS2R.32 R2, SR_CgaSize ;  /* 0x0000000000027805 */ /* 0x000fca0000008a00 */
[----:B------:R-:W-:-:S06]  /*0f40*/  IMAD R2, R2, -0xa0, RZ ;  /* 0xffffff6002027824 */ /* 0x000fcc00078e02ff */
[----:B------:R-:W2:Y:S01]  /*0f50*/  LDC R2, c[0x0][R2+0x2a4] ;  /* 0x0000a90002027b82 */ /* 0x000ea20000000800 */
[----:B------:R-:W4:Y:S01]  /*0f60*/  F2I.U32.TRUNC.NTZ R170, R5 ;  /* 0x0000000500aa7305 */ /* 0x000f22000020f000 */
[----:B------:R-:W-:Y:S01]  /*0f70*/  MOV R20, UR4 ;  /* 0x0000000400147c02 */ /* 0x000fe20008000f00 */
[----:B---3--:R-:W-:-:S05]  /*0f80*/  FMUL R4, R4, UR7 ;  /* 0x0000000704047c20 */ /* 0x008fca0008400000 */
[----:B------:R-:W-:Y:S01]  /*0f90*/  BAR.SYNC.DEFER_BLOCKING 0x0 ;  /* 0x0000000000007b1d */ /* 0x000fe20000010000 */
[----:B------:R-:W-:-:S05]  /*0fa0*/  ISETP.GE.AND P0, PT, R9, 0x1, PT ;  /* 0x000000010900780c */ /* 0x000fca0003f06270 */
[----:B------:R-:W3:Y:S02]  /*0fb0*/  F2I.U32.TRUNC.NTZ R147, R4 ;  /* 0x0000000400937305 */ /* 0x000ee4000020f000 */
[----:B------:R-:W2:Y:S01]  /*0fc0*/  S2UR UR36, SR_CTAID.Z ;  /* 0x00000000002479c3 */ /* 0x000ea20000002700 */
[----:B----4-:R-:W-:-:S05]  /*0fd0*/  IADD3 R170, PT, PT, -R170, RZ, RZ ;  /* 0x000000ffaaaa7210 */ /* 0x010fca0007ffe1ff */
[----:B-1----:R-:W-:Y:S01]  /*0fe0*/  IMAD R170, R3, R170, UR5 ;  /* 0x0000000503aa7e24 */ /* 0x002fe2000f8e02aa */
[----:B---3--:R-:W-:-:S05]  /*0ff0*/  IADD3 R147, PT, PT, -R147, RZ, RZ ;  /* 0x000000ff93937210 */ /* 0x008fca0007ffe1ff */
[----:B--2---:R-:W-:Y:S01]  /*1000*/  IMAD R147, R2, R147, UR4 ;  /* 0x0000000402937e24 */ /* 0x004fe2000f8e0293 */
[----:B------:R-:W-:Y:S06]  /*1010*/  @!P0 BRA `(.L_x_16) ;  /* 0x0000000000b88947 */ /* 0x000fec0003800000 */
[----:B------:R-:W1:Y:S01]  /*1020*/  LDC.64 R4, c[0x0][0xb18] ;  /* 0x0002c600ff047b82 */ /* 0x000e620000000a00 */
[----:B------:R-:W-:-:S07]  /*1030*/  ISETP.NE.AND P0, PT, R9, 0x1, PT ;  /* 0x000000010900780c */ /* 0x000fce0003f05270 */
[----:B------:R-:W2:Y:S08]  /*1040*/  LDC R10, c[0x0][0xb0c] ;  /* 0x0002c300ff0a7b82 */ /* 0x000eb00000000800 */
[----:B------:R-:W3:Y:S08]  /*1050*/  LDC R11, c[0x0][0x370] ;  /* 0x0000dc00ff0b7b82 */ /* 0x000ef00000000800 */
[----:B------:R-:W4:Y:S01]  /*1060*/  LDC R12, c[0x0][0x374] ;  /* 0x0000dd00ff0c7b82 */ /* 0x000f220000000800 */
[----:B-1----:R-:W-:-:S07]  /*1070*/  ISETP.NE.AND P1, PT, R4, 0x1, PT ;  /* 0x000000010400780c */ /* 0x002fce0003f25270 */
[----:B------:R-:W3:Y:S01]  /*1080*/  LDC.64 R6, c[0x0][0xb10] ;  /* 0x0002c400ff067b82 */ /* 0x000ee20000000a00 */
[----:B--2---:R-:W-:-:S07]  /*1090*/  ISETP.NE.AND P2, PT, R10, 0x1, PT ;  /* 0x000000010a00780c */ /* 0x004fce0003f45270 */
[----:B------:R-:W1:Y:S08]  /*10a0*/  LDC R8, c[0x0][0xb20] ;  /* 0x0002c800ff087b82 */ /* 0x000e700000000800 */
[----:B------:R-:W2:Y:S01]  /*10b0*/  LDC.64 R2, c[0x0][0xb28] ;  /* 0x0002ca00ff027b82 */ /* 0x000ea20000000a00 */
[----:B----4-:R-:W-:-:S04]  /*10c0*/  IMAD.HI.U32 R13, R12, R5, RZ ;  /* 0x000000050c0d7227 */ /* 0x010fc800078e00ff */
[----:B------:R-:W-:-:S04]  /*10d0*/  IMAD.HI.U32 R5, R20, R5, RZ ;  /* 0x0000000514057227 */ /* 0x000fc800078e00ff */
[----:B---3--:R-:W-:-:S04]  /*10e0*/  IMAD.HI.U32 R14, R11, R6, RZ ;  /* 0x000000060b0e7227 */ /* 0x008fc800078e00ff */
[C---:B------:R-:W-:Y:S01]  /*10f0*/  IMAD.HI.U32 R16, R21.reuse, R6, RZ ;  /* 0x0000000615107227 */ /* 0x040fe200078e00ff */
[-C--:B------:R-:W-:Y:S02]  /*1100*/  @P2 SHF.R.U32.HI R11, RZ, R7.reuse, R14 ;  /* 0x00000007ff0b2219 */ /* 0x080fe4000001160e */
[-C--:B-1----:R-:W-:Y:S02]  /*1110*/  @P1 SHF.R.U32.HI R12, RZ, R8.reuse, R13 ;  /* 0x00000008ff0c1219 */ /* 0x082fe4000001160d */
[----:B------:R-:W-:Y:S02]  /*1120*/  SHF.R.U32.HI R5, RZ, R8, R5 ;  /* 0x00000008ff057219 */ /* 0x000fe40000011605 */
[----:B------:R-:W-:Y:S02]  /*1130*/  SHF.R.U32.HI R16, RZ, R7, R16 ;  /* 0x00000007ff107219 */ /* 0x000fe40000011610 */
[----:B------:R-:W-:Y:S01]  /*1140*/  SEL R5, R20, R5, !P1 ;  /* 0x0000000514057207 */ /* 0x000fe20004800000 */
[----:B--2---:R-:W-:Y:S01]  /*1150*/  IMAD.HI.U32 R14, R12, R2, RZ ;  /* 0x000000020c0e7227 */ /* 0x004fe200078e00ff */
[----:B------:R-:W-:-:S02]  /*1160*/  SEL R7, R21, R16, !P2 ;  /* 0x0000001015077207 */ /* 0x000fc40005000000 */
[----:B------:R-:W-:Y:S01]  /*1170*/  IADD3 R13, PT, PT, -R5, RZ, RZ ;  /* 0x000000ff050d7210 */ /* 0x000fe20007ffe1ff */
[----:B------:R-:W-:Y:S01]  /*1180*/  IMAD.HI.U32 R6, R11, R2, RZ ;  /* 0x000000020b067227 */ /* 0x000fe200078e00ff */
[----:B------:R-:W-:-:S03]  /*1190*/  @P0 SHF.R.U32.HI R12, RZ, R3, R14 ;  /* 0x00000003ff0c0219 */ /* 0x000fc6000001160e */
[----:B------:R-:W-:Y:S01]  /*11a0*/  IMAD R13, R4, R13, R20 ;  /* 0x0000000d040d7224 */ /* 0x000fe200078e0214 */
[----:B------:R-:W-:Y:S01]  /*11b0*/  @P0 SHF.R.U32.HI R11, RZ, R3, R6 ;  /* 0x00000003ff0b0219 */ /* 0x000fe20000011606 */
[----:B------:R-:W-:-:S04]  /*11c0*/  IMAD R12, R12, R9, RZ ;  /* 0x000000090c0c7224 */ /* 0x000fc800078e02ff */
[----:B------:R-:W-:Y:S01]  /*11d0*/  IMAD R6, R11, R9, RZ ;  /* 0x000000090b067224 */ /* 0x000fe200078e02ff */
[----:B------:R-:W-:-:S04]  /*11e0*/  ISETP.GE.AND P1, PT, R5, R12, PT ;  /* 0x0000000c0500720c */ /* 0x000fc80003f26270 */
[----:B------:R-:W-:Y:S01]  /*11f0*/  ISETP.GE.OR P1, PT, R7, R6, P1 ;  /* 0x000000060700720c */ /* 0x000fe20000f26670 */
[----:B------:R-:W-:-:S05]  /*1200*/  IMAD.HI.U32 R6, R5, R2, RZ ;  /* 0x0000000205067227 */ /* 0x000fca00078e00ff */
[----:B------:R-:W-:-:S04]  /*1210*/  SHF.R.U32.HI R6, RZ, R3, R6 ;  /* 0x00000003ff067219 */ /* 0x000fc80000011606 */
[----:B------:R-:W-:-:S03]  /*1220*/  SEL R6, R5, R6, !P0 ;  /* 0x0000000605067207 */ /* 0x000fc60004000000 */
[----:B------:R-:W-:Y:S01]  /*1230*/  @!P1 IMAD.HI.U32 R8, R7, R2, RZ ;  /* 0x0000000207089227 */ /* 0x000fe200078e00ff */
[----:B------:R-:W-:-:S04]  /*1240*/  IADD3 R2, PT, PT, -R6, RZ, RZ ;  /* 0x000000ff06027210 */ /* 0x000fc80007ffe1ff */
[----:B------:R-:W-:Y:S01]  /*1250*/  @!P1 SHF.R.U32.HI R8, RZ, R3, R8 ;  /* 0x00000003ff089219 */ /* 0x000fe20000011608 */
[----:B------:R-:W-:-:S03]  /*1260*/  IMAD R2, R9, R2, R5 ;  /* 0x0000000209027224 */ /* 0x000fc600078e0205 */
[----:B------:R-:W-:-:S05]  /*1270*/  @!P1 SEL R3, R7, R8, !P0 ;  /* 0x0000000807039207 */ /* 0x000fca0004000000 */
[--C-:B------:R-:W-:Y:S02]  /*1280*/  @!P1 IMAD.IADD R6, R6, 0x1, -R3.reuse ;  /* 0x0000000106069824 */ /* 0x100fe400078e0a03 */
[----:B------:R-:W-:Y:S01]  /*1290*/  @!P1 IMAD R3, R2, R11, R3 ;  /* 0x0000000b02039224 */ /* 0x000fe200078e0203 */
[----:B------:R-:W-:Y:S01]  /*12a0*/  IADD3 R2, PT, PT, -R7, RZ, RZ ;  /* 0x000000ff07027210 */ /* 0x000fe20007ffe1ff */
[----:B------:R-:W-:Y:S02]  /*12b0*/  @!P1 IMAD R5, R6, R9, R7 ;  /* 0x0000000906059224 */ /* 0x000fe400078e0207 */
[----:B------:R-:W-:Y:S02]  /*12c0*/  @!P1 IMAD.MOV.U32 R7, RZ, RZ, R3 ;  /* 0x000000ffff079224 */ /* 0x000fe400078e0003 */
[----:B------:R-:W-:Y:S02]  /*12d0*/  IMAD R2, R10, R2, R21 ;  /* 0x000000020a027224 */ /* 0x000fe400078e0215 */
[----:B------:R-:W-:-:S02]  /*12e0*/  IMAD R20, R5, R4, R13 ;  /* 0x0000000405147224 */ /* 0x000fc400078e020d */
[----:B------:R-:W-:Y:S02]  /*12f0*/  IMAD R21, R7, R10, R2 ;  /* 0x0000000a07157224 */ /* 0x000fe400078e0202 */
.L_x_16:
[----:B------:R-:W1:Y:S01]  /*1300*/  LDCU UR4, c[0x0][0xb30] ;  /* 0x00016600ff0477ac */ /* 0x000e620008000800 */
[----:B------:R-:W2:Y:S08]  /*1310*/  S2UR UR37, SR_CgaCtaId ;  /* 0x00000000002579c3 */ /* 0x000eb00000008800 */
[----:B------:R-:W3:Y:S01]  /*1320*/  LDC R72, c[0x0][0xb24] ;  /* 0x0002c900ff487b82 */ /* 0x000ee20000000800 */
[----:B-1----:R-:W-:-:S09]  /*1330*/  UISETP.NE.AND UP1, UPT, UR4, 0x1, UPT ;  /* 0x000000010400788c */ /* 0x002fd2000bf25270 */
[----:B--2---:R-:W-:Y:S05]  /*1340*/  BRA.U UP1, `(.L_x_17) ;  /* 0x0000000101407547 */ /* 0x004fea000b800000 */
[----:B------:R-:W1:Y:S08]  /*1350*/  LDC.64 R4, c[0x0][0xb10] ;  /* 0x0002c400ff047b82 */ /* 0x000e700000000a00 */
[----:B------:R-:W2:Y:S08]  /*1360*/  LDC.64 R2, c[0x0][0xb18] ;  /* 0x0002c600ff027b82 */ /* 0x000eb00000000a00 */
[----:B------:R-:W4:Y:S08]  /*1370*/  LDC R6, c[0x0][0xb20] ;  /* 0x0002c800ff067b82 */ /* 0x000f300000000800 */
[----:B------:R-:W3:Y:S01]  /*1380*/  LDC R8, c[0x0][0xb0c] ;  /* 0x0002c300ff087b82 */ /* 0x000ee20000000800 */
[----:B-1----:R-:W-:-:S05]  /*1390*/  IMAD.HI.U32 R4, R21, R4, RZ ;  /* 0x0000000415047227 */ /* 0x002fca00078e00ff */
[----:B------:R-:W-:Y:S01]  /*13a0*/  SHF.R.U32.HI R4, RZ, R5, R4 ;  /* 0x00000005ff047219 */ /* 0x000fe20000011604 */
[----:B--2---:R-:W-:Y:S01]  /*13b0*/  IMAD.HI.U32 R3, R20, R3, RZ ;  /* 0x0000000314037227 */ /* 0x004fe200078e00ff */
[----:B------:R-:W-:-:S04]  /*13c0*/  ISETP.NE.AND P0, PT, R2, 0x1, PT ;  /* 0x000000010200780c */ /* 0x000fc80003f05270 */
[----:B----4-:R-:W-:-:S04]  /*13d0*/  SHF.R.U32.HI R3, RZ, R6, R3 ;  /* 0x00000006ff037219 */ /* 0x010fc80000011603 */
[----:B------:R-:W-:Y:S02]  /*13e0*/  SEL R3, R20, R3, !P0 ;  /* 0x0000000314037207 */ /* 0x000fe40004000000 */
[----:B---3--:R-:W-:-:S04]  /*13f0*/  ISETP.NE.AND P1, PT, R8, 0x1, PT ;  /* 0x000000010800780c */ /* 0x008fc80003f25270 */
[----:B------:R-:W-:-:S05]  /*1400*/  SEL R4, R21, R4, !P1 ;  /* 0x0000000415047207 */ /* 0x000fca0004800000 */
[----:B------:R-:W-:Y:S02]  /*1410*/  IMAD.IADD R5, R3, 0x1, -R4 ;  /* 0x0000000103057824 */ /* 0x000fe400078e0a04 */
[----:B------:R-:W-:Y:S02]  /*1420*/  IMAD.IADD R3, R4, 0x1, -R3 ;  /* 0x0000000104037824 */ /* 0x000fe400078e0a03 */
[----:B------:R-:W-:Y:S02]  /*1430*/  IMAD R21, R5, R8, R21 ;  /* 0x0000000805157224 */ /* 0x000fe400078e0215 */
[----:B------:R-:W-:-:S07]  /*1440*/  IMAD R20, R3, R2, R20 ;  /* 0x0000000203147224 */ /* 0x000fce00078e0214 */
.L_x_17:
[----:B------:R-:W-:Y:S01]  /*1450*/  BAR.SYNC.DEFER_BLOCKING 0x0 ;  /* 0x0000000000007b1d */ /* 0x000fe20000010000 */
[----:B------:R-:W-:Y:S01]  /*1460*/  UISETP.NE.AND UP1, UPT, UR8, 0x2, UPT ;  /* 0x000000020800788c */ /* 0x000fe2000bf25270 */
[----:B------:R-:W-:Y:S02]  /*1470*/  ISETP.NE.OR P5, PT, R0, 0x2, !P5 ;  /* 0x000000020000780c */ /* 0x000fe40006fa5670 */
[----:B------:R-:W-:-:S06]  /*1480*/  LOP3.LUT R2, R189, 0x1f, RZ, 0xc0, !PT ;  /* 0x0000001fbd027812 */ /* 0x000fcc00078ec0ff */
[----:B------:R-:W-:Y:S05]  /*1490*/  BRA.U UP1, `(.L_x_18) ;  /* 0x0000001501747547 */ /* 0x000fea000b800000 */
[----:B------:R-:W1:Y:S01]  /*14a0*/  LDCU UR13, c[0x0][0x38c] ;  /* 0x00007180ff0d77ac */ /* 0x000e620008000800 */
[----:B------:R-:W2:Y:S01]  /*14b0*/  LDC R9, c[0x0][0x370] ;  /* 0x0000dc00ff097b82 */ /* 0x000ea20000000800 */
[----:B------:R-:W-:Y:S01]  /*14c0*/  PLOP3.LUT P1, PT, PT, PT, UP2, 0x80, 0x8 ;  /* 0x000000000008781c */ /* 0x000fe20003f2f028 */
[----:B------:R-:W-:Y:S01]  /*14d0*/  IMAD.MOV.U32 R15, RZ, RZ, 0x1 ;  /* 0x00000001ff0f7424 */ /* 0x000fe200078e00ff */
[----:B------:R-:W-:Y:S01]  /*14e0*/  ISETP.EQ.OR P4, PT, R2, RZ, P5 ;  /* 0x000000ff0200720c */ /* 0x000fe20002f82670 */
[----:B------:R-:W-:Y:S01]  /*14f0*/  IMAD.MOV.U32 R14, RZ, RZ, RZ ;  /* 0x000000ffff0e7224 */ /* 0x000fe200078e00ff */
[----:B------:R-:W-:Y:S02]  /*1500*/  PLOP3.LUT P1, PT, P1, PT, PT, 0x8, 0x80 ;  /* 0x000000000080781c */ /* 0x000fe40000f2e170 */
[----:B------:R-:W-:Y:S01]  /*1510*/  CS2R R12, SRZ ;  /* 0x00000000000c7805 */ /* 0x000fe2000001ff00 */
[----:B------:R-:W-:Y:S01]  /*1520*/  IMAD.MOV.U32 R10, RZ, RZ, 0x1 ;  /* 0x00000001ff0a7424 */ /* 0x000fe200078e00ff */
[----:B------:R-:W4:Y:S01]  /*1530*/  LDC R0, c[0x0][0x374] ;  /* 0x0000dd00ff007b82 */ /* 0x000f220000000800 */
[----:B------:R-:W2:Y:S01]  /*1540*/  LDCU.64 UR22, c[0x0][0x348] ;  /* 0x00006900ff1677ac */ /* 0x000ea20008000a00 */
[----:B------:R-:W-:Y:S01]  /*1550*/  UMOV UR6, URZ ;  /* 0x000000ff00067c82 */ /* 0x000fe20008000000 */
[----:B-1----:R-:W-:-:S04]  /*1560*/  UIADD3 UR5, UPT, UPT, UR13, 0x3f, URZ ;  /* 0x0000003f0d057890 */ /* 0x002fc8000fffe0ff */
[----:B------:R-:W-:-:S04]  /*1570*/  USHF.R.S32.HI UR4, URZ, 0x1f, UR5 ;  /* 0x0000001fff047899 */ /* 0x000fc80008011405 */
[----:B------:R-:W-:-:S04]  /*1580*/  ULEA.HI UR4, UR4, UR5, URZ, 0x6 ;  /* 0x0000000504047291 */ /* 0x000fc8000f8f30ff */
[----:B------:R-:W-:Y:S02]  /*1590*/  USHF.R.S32.HI UR15, URZ, 0x6, UR4 ;  /* 0x00000006ff0f7899 */ /* 0x000fe40008011404 */
[----:B------:R-:W-:Y:S02]  /*15a0*/  UIADD3 UR4, UPT, UPT, UR13, -0x1, URZ ;  /* 0xffffffff0d047890 */ /* 0x000fe4000fffe0ff */
[----:B------:R-:W-:Y:S02]  /*15b0*/  UISETP.LT.U32.AND UP0, UPT, UR15, 0xc, UPT ;  /* 0x0000000c0f00788c */ /* 0x000fe4000bf01070 */
[----:B------:R-:W-:Y:S02]  /*15c0*/  UISETP.GE.U32.AND UP1, UPT, UR4, -0x7f, UPT ;  /* 0xffffff810400788c */ /* 0x000fe4000bf26070 */
[----:B------:R-:W-:Y:S02]  /*15d0*/  USEL UR14, UR15, 0xc, UP0 ;  /* 0x0000000c0f0e7887 */ /* 0x000fe40008000000 */
[----:B------:R-:W-:-:S02]  /*15e0*/  UIADD3 UR13, UPT, UPT, UR13, 0x7e, URZ ;  /* 0x0000007e0d0d7890 */ /* 0x000fc4000fffe0ff */
[----:B------:R-:W-:Y:S02]  /*15f0*/  UIADD3 UR5, UPT, UPT, UR14, -0x1, URZ ;  /* 0xffffffff0e057890 */ /* 0x000fe4000fffe0ff */
[----:B------:R-:W-:-:S03]  /*1600*/  UIADD3 UR7, UPT, UPT, UR15, -UR14, URZ ;  /* 0x8000000e0f077290 */ /* 0x000fc6000fffe0ff */
[----:B------:R-:W-:-:S04]  /*1610*/  @UP1 UIADD3 UR5, UPT, UPT, UR14, URZ, URZ ;  /* 0x000000ff0e051290 */ /* 0x000fc8000fffe0ff */
[----:B--2---:R-:W-:-:S12]  /*1620*/  UIADD3 UR5, UPT, UPT, UR5, 0x1, URZ ;  /* 0x0000000105057890 */ /* 0x004fd8000fffe0ff */
.L_x_36:
[----:B------:R-:W-:Y:S01]  /*1630*/  UISETP.NE.AND UP0, UPT, UR37, URZ, UPT ;  /* 0x000000ff2500728c */ /* 0x000fe2000bf05270 */
[----:B------:R-:W1:Y:S08]  /*1640*/  S2UR UR37, SR_CgaCtaId ;  /* 0x00000000002579c3 */ /* 0x000e700000008800 */
[----:B------:R-:W-:Y:S05]  /*1650*/  BRA.U UP0, `(.L_x_19) ;  /* 0x0000000100347547 */ /* 0x000fea000b800000 */
[----:B------:R-:W2:Y:S01]  /*1660*/  S2R R2, SR_CgaCtaId ;  /* 0x0000000000027919 */ /* 0x000ea20000008800 */
[----:B------:R-:W-:-:S04]  /*1670*/  MOV R3, 0x400 ;  /* 0x0000040000037802 */ /* 0x000fc80000000f00 */
[----:B--2---:R-:W-:Y:S02]  /*1680*/  LEA R3, R2, R3, 0x18 ;  /* 0x0000000302037211 */ /* 0x004fe400078ec0ff */
[----:B------:R-:W-:-:S03]  /*1690*/  SHF.L.U32 R2, R10, 0x1f, RZ ;  /* 0x0000001f0a027819 */ /* 0x000fc600000006ff */
[----:B------:R-:W-:-:S04]  /*16a0*/  IMAD R3, R12, 0x8, R3 ;  /* 0x000000080c037824 */ /* 0x000fc800078e0203 */
[----:B------:R-:W2:Y:S02]  /*16b0*/  SYNCS.PHASECHK.TRANS64.TRYWAIT P0, [R3+URZ+0x160], R2 ;  /* 0x00016002030075a7 */ /* 0x000ea400080011ff */
[----:B--2---:R-:W-:Y:S05]  /*16c0*/  @!P0 BRA `(.L_x_20) ;  /* 0x0000006c00fc8947 */ /* 0x004fea0003800000 */
.L_x_115:
[----:B------:R-:W-:Y:S01]  /*16d0*/  VIADD R12, R12, 0x1 ;  /* 0x000000010c0c7836 */ /* 0x000fe20000000000 */
[----:B------:R2:W-:Y:S04]  /*16e0*/  SYNCS.ARRIVE.TRANS64.A1T0 RZ, [R3+URZ+0x150], RZ ;  /* 0x000150ff03ff79a7 */ /* 0x0005e800081000ff */
[----:B------:R-:W-:-:S04]  /*16f0*/  ISETP.NE.AND P0, PT, R12, 0x2, PT ;  /* 0x000000020c00780c */ /* 0x000fc80003f05270 */
[----:B------:R-:W-:Y:S02]  /*1700*/  SEL R12, R12, RZ, P0 ;  /* 0x000000ff0c0c7207 */ /* 0x000fe40000000000 */
[----:B--2---:R-:W-:-:S04]  /*1710*/  SEL R3, RZ, 0x1, P0 ;  /* 0x00000001ff037807 */ /* 0x004fc80000000000 */
[----:B------:R-:W-:-:S07]  /*1720*/  LOP3.LUT R10, R10, R3, RZ, 0x3c, !PT ;  /* 0x000000030a0a7212 */ /* 0x000fce00078e3cff */
.L_x_19:
[----:B------:R-:W-:Y:S01]  /*1730*/  UMOV UR4, 0x400 ;  /* 0x0000040000047882 */ /* 0x000fe20000000000 */
[----:B------:R-:W-:Y:S01]  /*1740*/  SHF.L.U32 R2, R15, 0x1f, RZ ;  /* 0x0000001f0f027819 */ /* 0x000fe200000006ff */
[----:B-1----:R-:W-:Y:S01]  /*1750*/  ULEA UR4, UR37, UR4, 0x18 ;  /* 0x0000000425047291 */ /* 0x002fe2000f8ec0ff */
[----:B------:R-:W-:Y:S01]  /*1760*/  R2UR UR35, R21 ;  /* 0x00000000152372ca */ /* 0x000fe200000e0000 */
[----:B------:R-:W-:Y:S01]  /*1770*/  UISETP.GE.U32.AND UP0, UPT, UR13, 0x7f, UPT ;  /* 0x0000007f0d00788c */ /* 0x000fe2000bf06070 */
[----:B------:R-:W-:Y:S01]  /*1780*/  R2UR UR11, R20 ;  /* 0x00000000140b72ca */ /* 0x000fe200000e0000 */
[----:B------:R-:W-:Y:S01]  /*1790*/  ULEA UR8, UR6, UR4, 0x3 ;  /* 0x0000000406087291 */ /* 0x000fe2000f8e18ff */
[----:B------:R-:W-:-:S08]  /*17a0*/  UMOV UR24, URZ ;  /* 0x000000ff00187c82 */ /* 0x000fd00008000000 */
[----:B------:R1:W2:Y:S01]  /*17b0*/  SYNCS.PHASECHK.TRANS64.TRYWAIT P0, [UR8+0x60], R2 ;  /* 0x00006002ff0075a7 */ /* 0x0002a20008001108 */
[----:B------:R-:W-:Y:S02]  /*17c0*/  USHF.L.U32 UR35, UR35, 0x7, URZ ;  /* 0x0000000723237899 */ /* 0x000fe400080006ff */
[----:B------:R-:W-:Y:S01]  /*17d0*/  USHF.L.U32 UR11, UR11, 0x7, URZ ;  /* 0x000000070b0b7899 */ /* 0x000fe200080006ff */
[----:B------:R-:W-:Y:S11]  /*17e0*/  BRA.U !UP0, `(.L_x_21) ;  /* 0x0000000108a47547 */ /* 0x000ff6000b800000 */
[----:B------:R-:W-:Y:S01]  /*17f0*/  UMOV UR16, URZ ;  /* 0x000000ff00107c82 */ /* 0x000fe20008000000 */
[----:B------:R-:W-:-:S05]  /*1800*/  UMOV UR17, UR6 ;  /* 0x0000000600117c82 */ /* 0x000fca0008000000 */
.L_x_26:
[----:B-1----:R-:W-:Y:S01]  /*1810*/  ULEA UR33, UR17, UR4, 0x3 ;  /* 0x0000000411217291 */ /* 0x002fe2000f8e18ff */
[----:B--2---:R-:W-:Y:S01]  /*1820*/  @!P5 MOV R3, 0x4000 ;  /* 0x000040000003d802 */ /* 0x004fe20000000f00 */
[----:B--2---:R-:W-:Y:S10]  /*1830*/  @P0 BRA `(.L_x_22) ;  /* 0x00000000000c0947 */ /* 0x004ff40003800000 */
[----:B------:R-:W-:-:S04]  /*1840*/  SHF.L.U32 R5, R15, 0x1f, RZ ;  /* 0x0000001f0f057819 */ /* 0x000fc800000006ff */
[----:B------:R-:W2:Y:S02]  /*1850*/  SYNCS.PHASECHK.TRANS64.TRYWAIT P0, [UR33+0x60], R5 ;  /* 0x00006005ff0075a7 */ /* 0x000ea40008001121 */
[----:B--2---:R-:W-:Y:S05]  /*1860*/  @!P0 BRA `(.L_x_23) ;  /* 0x0000006c00a88947 */ /* 0x004fea0003800000 */
.L_x_22:
[----:B------:R2:W-:Y:S01]  /*1870*/  @!P5 SYNCS.ARRIVE.TRANS64 RZ, [UR33], R3 ;  /* 0x00000003ffffd9a7 */ /* 0x0005e20008000021 */
[----:B------:R-:W-:Y:S04]  /*1880*/  BSSY.RECONVERGENT B0, `(.L_x_24) ;  /* 0x0000003000007945 */ /* 0x000fe80003800200 */
[----:B------:R-:W-:Y:S05]  /*1890*/  @P4 BRA `(.L_x_25) ;  /* 0x0000000000044947 */ /* 0x000fea0003800000 */
[----:B------:R-:W-:Y:S05]  /*18a0*/  BPT.TRAP 0x1 ;  /* 0x000000040000795c */ /* 0x000fea0000300000 */
.L_x_25:
[----:B------:R-:W-:Y:S05]  /*18b0*/  BSYNC.RECONVERGENT B0 ;  /* 0x0000000000007941 */ /* 0x000fea0003800200 */
.L_x_24:
[----:B------:R-:W-:Y:S02]  /*18c0*/  UIADD3 UR6, UPT, UPT, UR17, 0x1, URZ ;  /* 0x0000000111067890 */ /* 0x000fe4000fffe0ff */
[----:B------:R-:W-:Y:S02]  /*18d0*/  UIADD3 UR26, UP1, UPT, UR22, 0x80, URZ ;  /* 0x00000080161a7890 */ /* 0x000fe4000ff3e0ff */
[----:B------:R-:W-:Y:S02]  /*18e0*/  UISETP.NE.AND UP0, UPT, UR6, 0xc, UPT ;  /* 0x0000000c0600788c */ /* 0x000fe4000bf05270 */
[----:B------:R-:W-:Y:S02]  /*18f0*/  USHF.L.U32 UR34, UR16, 0x6, URZ ;  /* 0x0000000610227899 */ /* 0x000fe400080006ff */
[----:B------:R-:W-:Y:S02]  /*1900*/  USEL UR9, URZ, 0x1, UP0 ;  /* 0x00000001ff097887 */ /* 0x000fe40008000000 */
[----:B------:R-:W-:-:S02]  /*1910*/  USEL UR6, UR6, URZ, UP0 ;  /* 0x000000ff06067287 */ /* 0x000fc40008000000 */
[----:B------:R-:W-:Y:S02]  /*1920*/  UIADD3 UR20, UP0, UPT, UR22, 0x180, URZ ;  /* 0x0000018016147890 */ /* 0x000fe4000ff1e0ff */
[----:B------:R-:W-:Y:S01]  /*1930*/  ULEA UR8, UR6, UR4, 0x3 ;  /* 0x0000000406087291 */ /* 0x000fe2000f8e18ff */
[----:B------:R-:W-:Y:S01]  /*1940*/  LOP3.LUT R15, R15, UR9, RZ, 0x3c, !PT ;  /* 0x000000090f0f7c12 */ /* 0x000fe2000f8e3cff */
[----:B------:R-:W-:Y:S02]  /*1950*/  UIADD3.X UR27, UPT, UPT, URZ, UR23, URZ, UP1, !UPT ;  /* 0x00000017ff1b7290 */ /* 0x000fe40008ffe4ff */
[----:B------:R-:W-:Y:S01]  /*1960*/  UIADD3.X UR21, UPT, UPT, URZ, UR23, URZ, UP0, !UPT ;  /* 0x00000017ff157290 */ /* 0x000fe200087fe4ff */
[----:B-1----:R-:W-:Y:S01]  /*1970*/  SHF.L.U32 R2, R15, 0x1f, RZ ;  /* 0x0000001f0f027819 */ /* 0x002fe200000006ff */
[----:B------:R-:W-:Y:S01]  /*1980*/  UMOV UR18, 0x0 ;  /* 0x0000000000127882 */ /* 0x000fe20000000000 */
[----:B------:R-:W-:Y:S01]  /*1990*/  UMOV UR19, 0x10000000 ;  /* 0x1000000000137882 */ /* 0x000fe20000000000 */
[----:B------:R-:W-:Y:S01]  /*19a0*/  UMOV UR12, UR36 ;  /* 0x00000024000c7c82 */ /* 0x000fe20008000000 */
[----:B------:R1:W1:Y:S01]  /*19b0*/  SYNCS.PHASECHK.TRANS64.TRYWAIT P0, [UR8+0x60], R2 ;  /* 0x00006002ff0075a7 */ /* 0x0002620008001108 */
[----:B------:R-:W-:Y:S01]  /*19c0*/  ULEA UR8, UR17, UR4, 0xd ;  /* 0x0000000411087291 */ /* 0x000fe2000f8e68ff */
[----:B------:R-:W-:Y:S01]  /*19d0*/  UMOV UR9, UR33 ;  /* 0x0000002100097c82 */ /* 0x000fe20008000000 */
[----:B------:R-:W-:-:S02]  /*19e0*/  UMOV UR10, UR34 ;  /* 0x00000022000a7c82 */ /* 0x000fc40008000000 */
[----:B------:R-:W-:Y:S02]  /*19f0*/  UIADD3 UR32, UPT, UPT, UR8, 0x8400, URZ ;  /* 0x0000840008207890 */ /* 0x000fe4000fffe0ff */
[----:B------:R-:W-:Y:S02]  /*1a00*/  UIADD3 UR8, UPT, UPT, UR8, 0x20400, URZ ;  /* 0x0002040008087890 */ /* 0x000fe4000fffe0ff */
[----:B------:R-:W-:Y:S01]  /*1a10*/  UIADD3 UR16, UPT, UPT, UR16, 0x1, URZ ;  /* 0x0000000110107890 */ /* 0x000fe2000fffe0ff */
[----:B------:R-:W-:Y:S01]  /*1a20*/  UMOV UR24, UR5 ;  /* 0x0000000500187c82 */ /* 0x000fe20008000000 */
[----:B------:R-:W-:Y:S02]  /*1a30*/  UMOV UR17, UR6 ;  /* 0x0000000600117c82 */ /* 0x000fe40008000000 */
[----:B------:R-:W-:Y:S01]  /*1a40*/  UISETP.NE.AND UP0, UPT, UR16, UR5, UPT ;  /* 0x000000051000728c */ /* 0x000fe2000bf05270 */
[----:B------:R1:W-:Y:S02]  /*1a50*/  UTMALDG.3D [UR32], [UR26], desc[UR18] ;  /* 0x000012201a0075b4 */ /* 0x0003e40008011000 */
[----:B------:R1:W-:Y:S06]  /*1a60*/  UTMALDG.3D [UR8], [UR20], desc[UR18] ;  /* 0x00001208140075b4 */ /* 0x0003ec0008011000 */
[----:B------:R-:W-:Y:S05]  /*1a70*/  BRA.U UP0, `(.L_x_26) ;  /* 0xfffffffd00647547 */ /* 0x000fea000b83ffff */
.L_x_21:
[----:B-1----:R-:W-:Y:S01]  /*1a80*/  ULEA UR8, UR6, UR4, 0x3 ;  /* 0x0000000406087291 */ /* 0x002fe2000f8e18ff */
[----:B------:R-:W-:Y:S01]  /*1a90*/  SHF.L.U32 R2, R15, 0x1f, RZ ;  /* 0x0000001f0f027819 */ /* 0x000fe200000006ff */
[----:B------:R-:W-:Y:S01]  /*1aa0*/  @!P1 SYNCS.ARRIVE.TRANS64.A1T0 RZ, [UR4+0xe8], RZ ;  /* 0x0000e8ffffff99a7 */ /* 0x000fe20008100004 */
[----:B------:R-:W-:-:S06]  /*1ab0*/  UISETP.GT.AND UP0, UPT, UR15, UR14, UPT ;  /* 0x0000000e0f00728c */ /* 0x000fcc000bf04270 */
[----:B--2---:R1:W2:Y:S03]  /*1ac0*/  SYNCS.PHASECHK.TRANS64.TRYWAIT P0, [UR8+0x60], R2 ;  /* 0x00006002ff0075a7 */ /* 0x0042a60008001108 */
[----:B------:R-:W-:Y:S05]  /*1ad0*/  BRA.U !UP0, `(.L_x_27) ;  /* 0x0000000108a87547 */ /* 0x000fea000b800000 */
[----:B------:R-:W-:Y:S01]  /*1ae0*/  UIADD3 UR21, UPT, UPT, UR7, UR24, URZ ;  /* 0x0000001807157290 */ /* 0x000fe2000fffe0ff */
[----:B------:R-:W-:-:S11]  /*1af0*/  UMOV UR25, UR6 ;  /* 0x0000000600197c82 */ /* 0x000fd60008000000 */
.L_x_32:
[----:B-1----:R-:W-:Y:S01]  /*1b00*/  ULEA UR17, UR25, UR4, 0x3 ;  /* 0x0000000419117291 */ /* 0x002fe2000f8e18ff */
[----:B--2---:R-:W-:Y:S01]  /*1b10*/  @!P5 MOV R3, 0x4000 ;  /* 0x000040000003d802 */ /* 0x004fe20000000f00 */
[----:B--2---:R-:W-:Y:S10]  /*1b20*/  @P0 BRA `(.L_x_28) ;  /* 0x00000000000c0947 */ /* 0x004ff40003800000 */
[----:B------:R-:W-:-:S04]  /*1b30*/  SHF.L.U32 R5, R15, 0x1f, RZ ;  /* 0x0000001f0f057819 */ /* 0x000fc800000006ff */
[----:B------:R-:W2:Y:S02]  /*1b40*/  SYNCS.PHASECHK.TRANS64.TRYWAIT P0, [UR17+0x60], R5 ;  /* 0x00006005ff0075a7 */ /* 0x000ea40008001111 */
[----:B--2---:R-:W-:Y:S05]  /*1b50*/  @!P0 BRA `(.L_x_29) ;  /* 0x0000006c00048947 */ /* 0x004fea0003800000 */
.L_x_28:
[----:B------:R2:W-:Y:S01]  /*1b60*/  @!P5 SYNCS.ARRIVE.TRANS64 RZ, [UR17], R3 ;  /* 0x00000003ffffd9a7 */ /* 0x0005e20008000011 */
[----:B------:R-:W-:Y:S04]  /*1b70*/  BSSY.RECONVERGENT B0, `(.L_x_30) ;  /* 0x0000003000007945 */ /* 0x000fe80003800200 */
[----:B------:R-:W-:Y:S05]  /*1b80*/  @P4 BRA `(.L_x_31) ;  /* 0x0000000000044947 */ /* 0x000fea0003800000 */
[----:B------:R-:W-:Y:S05]  /*1b90*/  BPT.TRAP 0x1 ;  /* 0x000000040000795c */ /* 0x000fea0000300000 */
.L_x_31:
[----:B------:R-:W-:Y:S05]  /*1ba0*/  BSYNC.RECONVERGENT B0 ;  /* 0x0000000000007941 */ /* 0x000fea0003800200 */
.L_x_30:
        /* <DEDUP_REMOVED lines=20> */
[----:B------:R-:W-:Y:S01]  /*1cf0*/  UIADD3 UR8, UPT, UPT, UR8, 0x20400, URZ ;  /* 0x0002040008087890 */ /* 0x000fe2000fffe0ff */
[----:B------:R-:W-:Y:S01]  /*1d00*/  UMOV UR9, UR17 ;  /* 0x0000001100097c82 */ /* 0x000fe20008000000 */
[----:B------:R-:W-:Y:S01]  /*1d10*/  UMOV UR10, UR18 ;  /* 0x00000012000a7c82 */ /* 0x000fe20008000000 */
[----:B------:R-:W-:Y:S01]  /*1d20*/  UIADD3 UR24, UPT, UPT, UR24, 0x1, URZ ;  /* 0x0000000118187890 */ /* 0x000fe2000fffe0ff */
[----:B------:R-:W-:-:S03]  /*1d30*/  UMOV UR25, UR6 ;  /* 0x0000000600197c82 */ /* 0x000fc60008000000 */
[----:B------:R1:W-:Y:S01]  /*1d40*/  UTMALDG.3D [UR16], [UR30], desc[UR26] ;  /* 0x00001a101e0075b4 */ /* 0x0003e20008011000 */
[----:B------:R-:W-:Y:S01]  /*1d50*/  UISETP.NE.AND UP0, UPT, UR24, UR21, UPT ;  /* 0x000000151800728c */ /* 0x000fe2000bf05270 */
[----:B------:R1:W-:Y:S08]  /*1d60*/  UTMALDG.3D [UR8], [UR28], desc[UR26] ;  /* 0x00001a081c0075b4 */ /* 0x0003f00008011000 */
[----:B------:R-:W-:Y:S05]  /*1d70*/  BRA.U UP0, `(.L_x_32) ;  /* 0xfffffffd00607547 */ /* 0x000fea000b83ffff */
.L_x_27:
[C---:B-1----:R-:W-:Y:S01]  /*1d80*/  LEA R2, R14.reuse, UR4, 0x3 ;  /* 0x000000040e027c11 */ /* 0x042fe2000f8e18ff */
[----:B------:R-:W-:Y:S01]  /*1d90*/  NOP ;  /* 0x0000000000007918 */ /* 0x000fe20000000000 */
[----:B--2---:R-:W-:Y:S02]  /*1da0*/  SHF.L.U32 R3, R13, 0x1f, RZ ;  /* 0x0000001f0d037819 */ /* 0x004fe400000006ff */
[----:B------:R-:W-:Y:S02]  /*1db0*/  LEA R4, R14, UR4, 0x4 ;  /* 0x000000040e047c11 */ /* 0x000fe4000f8e20ff */
[----:B------:R-:W1:Y:S02]  /*1dc0*/  SYNCS.PHASECHK.TRANS64.TRYWAIT P0, [R2+URZ+0xf0], R3 ;  /* 0x0000f003020075a7 */ /* 0x000e6400080011ff */
[----:B-1----:R-:W-:Y:S05]  /*1dd0*/  @!P0 BRA `(.L_x_33) ;  /* 0x00000068007c8947 */ /* 0x002fea0003800000 */
.L_x_118:
[----:B------:R-:W2:Y:S01]  /*1de0*/  LDS.128 R4, [R4+0x180] ;  /* 0x0001800004047984 */ /* 0x000ea20000000c00 */
[----:B---3--:R-:W-:Y:S01]  /*1df0*/  ISETP.GE.AND P0, PT, R72, 0x1, PT ;  /* 0x000000014800780c */ /* 0x008fe20003f06270 */
[----:B-1----:R-:W-:Y:S01]  /*1e00*/  VIADD R2, R2, 0x100 ;  /* 0x0000010002027836 */ /* 0x002fe20000000000 */
[----:B------:R-:W-:Y:S01]  /*1e10*/  @!PT LDS RZ, [RZ] ;  /* 0x00000000fffff984 */ /* 0x000fe20000000800 */
[----:B------:R-:W-:Y:S01]  /*1e20*/  @!PT LDS RZ, [RZ] ;  /* 0x00000000fffff984 */ /* 0x000fe20000000800 */
[----:B------:R-:W-:Y:S01]  /*1e30*/  @!PT LDS RZ, [RZ] ;  /* 0x00000000fffff984 */ /* 0x000fe20000000800 */
[----:B------:R-:W-:Y:S01]  /*1e40*/  @!PT LDS RZ, [RZ] ;  /* 0x00000000fffff984 */ /* 0x000fe20000000800 */
[----:B------:R1:W-:Y:S06]  /*1e50*/  MEMBAR.ALL.CTA ;  /* 0x0000000000007992 */ /* 0x0003ec0000008000 */
[----:B-1----:R-:W1:Y:S01]  /*1e60*/  FENCE.VIEW.ASYNC.S ;  /* 0x00000000000073c6 */ /* 0x002e620000000000 */
[----:B------:R-:W-:-:S04]  /*1e70*/  PRMT R2, RZ, 0x654, R2 ;  /* 0x00000654ff027816 */ /* 0x000fc80000000002 */
[----:B-1----:R1:W-:Y:S01]  /*1e80*/  SYNCS.ARRIVE.TRANS64.RED.A1T0 RZ, [R2+URZ], RZ ;  /* 0x000000ff02ff79a7 */ /* 0x0023e200081004ff */
[----:B--2---:R-:W-:-:S13]  /*1e90*/  LOP3.LUT P2, RZ, R6, 0x1, RZ, 0xc0, !PT ;  /* 0x0000000106ff7812 */ /* 0x004fda000784c0ff */
[----:B------:R-:W-:Y:S01]  /*1ea0*/  @P2 SHF.R.U32.HI R3, RZ, 0x10, R5 ;  /* 0x00000010ff032819 */ /* 0x000fe20000011605 */
[----:B------:R-:W-:Y:S01]  /*1eb0*/  VOTEU.ANY UP0, P2 ;  /* 0x0000000000ff7886 */ /* 0x000fe20001000100 */
[----:B------:R-:W-:Y:S02]  /*1ec0*/  @P2 MOV R11, R4 ;  /* 0x00000004000b2202 */ /* 0x000fe40000000f00 */
[----:B------:R-:W-:Y:S02]  /*1ed0*/  @P2 R2UR.BROADCAST UR8, R3 ;  /* 0x00000000030822ca */ /* 0x000fe400008e0000 */
[----:B------:R-:W-:-:S11]  /*1ee0*/  @P2 LOP3.LUT R8, R5, 0xffff, RZ, 0xc0, !PT ;  /* 0x0000ffff05082812 */ /* 0x000fd600078ec0ff */
[----:B------:R-:W-:Y:S01]  /*1ef0*/  @UP0 UMOV UR36, UR8 ;  /* 0x0000000800240c82 */ /* 0x000fe20008000000 */
[----:B-1----:R-:W-:Y:S05]  /*1f00*/  @!P0 BRA `(.L_x_34) ;  /* 0x0000000000b88947 */ /* 0x002fea0003800000 */
[----:B------:R-:W4:Y:S01]  /*1f10*/  LDC.64 R4, c[0x0][0xb18] ;  /* 0x0002c600ff047b82 */ /* 0x000f220000000a00 */
[----:B------:R-:W-:-:S07]  /*1f20*/  ISETP.NE.AND P3, PT, R72, 0x1, PT ;  /* 0x000000014800780c */ /* 0x000fce0003f65270 */
[----:B------:R-:W1:Y:S08]  /*1f30*/  LDC.64 R6, c[0x0][0xb10] ;  /* 0x0002c400ff067b82 */ /* 0x000e700000000a00 */
[----:B------:R-:W2:Y:S08]  /*1f40*/  LDC R16, c[0x0][0xb20] ;  /* 0x0002c800ff107b82 */ /* 0x000eb00000000800 */
[----:B------:R-:W3:Y:S01]  /*1f50*/  LDC R18, c[0x0][0xb0c] ;  /* 0x0002c300ff127b82 */ /* 0x000ee20000000800 */
[----:B----4-:R-:W-:Y:S01]  /*1f60*/  IMAD.HI.U32 R17, R0, R5, RZ ;  /* 0x0000000500117227 */ /* 0x010fe200078e00ff */
[----:B------:R-:W-:-:S03]  /*1f70*/  ISETP.NE.AND P0, PT, R4, 0x1, PT ;  /* 0x000000010400780c */ /* 0x000fc60003f05270 */
[----:B------:R-:W-:-:S03]  /*1f80*/  IMAD.HI.U32 R5, R8, R5, RZ ;  /* 0x0000000508057227 */ /* 0x000fc600078e00ff */
[----:B------:R-:W4:Y:S01]  /*1f90*/  LDC.64 R2, c[0x0][0xb28] ;  /* 0x0002ca00ff027b82 */ /* 0x000f220000000a00 */
[----:B-1----:R-:W-:-:S04]  /*1fa0*/  IMAD.HI.U32 R20, R9, R6, RZ ;  /* 0x0000000609147227 */ /* 0x002fc800078e00ff */
[----:B------:R-:W-:Y:S01]  /*1fb0*/  IMAD.HI.U32 R22, R11, R6, RZ ;  /* 0x000000060b167227 */ /* 0x000fe200078e00ff */
[----:B------:R-:W-:Y:S02]  /*1fc0*/  SHF.R.U32.HI R20, RZ, R7, R20 ;  /* 0x00000007ff147219 */ /* 0x000fe40000011614 */
[-C--:B--2---:R-:W-:Y:S02]  /*1fd0*/  SHF.R.U32.HI R17, RZ, R16.reuse, R17 ;  /* 0x00000010ff117219 */ /* 0x084fe40000011611 */
[----:B------:R-:W-:Y:S02]  /*1fe0*/  SHF.R.U32.HI R5, RZ, R16, R5 ;  /* 0x00000010ff057219 */ /* 0x000fe40000011605 */
[----:B------:R-:W-:Y:S02]  /*1ff0*/  SEL R17, R0, R17, !P0 ;  /* 0x0000001100117207 */ /* 0x000fe40004000000 */
[----:B------:R-:W-:Y:S02]  /*2000*/  SHF.R.U32.HI R22, RZ, R7, R22 ;  /* 0x00000007ff167219 */ /* 0x000fe40000011616 */
[----:B---3--:R-:W-:-:S02]  /*2010*/  ISETP.NE.AND P1, PT, R18, 0x1, PT ;  /* 0x000000011200780c */ /* 0x008fc40003f25270 */
[----:B------:R-:W-:Y:S02]  /*2020*/  SEL R5, R8, R5, !P0 ;  /* 0x0000000508057207 */ /* 0x000fe40004000000 */
[----:B------:R-:W-:Y:S02]  /*2030*/  SEL R19, R9, R20, !P1 ;  /* 0x0000001409137207 */ /* 0x000fe40004800000 */
[----:B------:R-:W-:Y:S01]  /*2040*/  SEL R7, R11, R22, !P1 ;  /* 0x000000160b077207 */ /* 0x000fe20004800000 */
[----:B----4-:R-:W-:-:S04]  /*2050*/  IMAD.HI.U32 R20, R17, R2, RZ ;  /* 0x0000000211147227 */ /* 0x010fc800078e00ff */
[----:B------:R-:W-:Y:S01]  /*2060*/  IMAD.HI.U32 R6, R19, R2, RZ ;  /* 0x0000000213067227 */ /* 0x000fe200078e00ff */
[----:B------:R-:W-:-:S04]  /*2070*/  @P3 SHF.R.U32.HI R17, RZ, R3, R20 ;  /* 0x00000003ff113219 */ /* 0x000fc80000011614 */
[----:B------:R-:W-:Y:S01]  /*2080*/  @P3 SHF.R.U32.HI R19, RZ, R3, R6 ;  /* 0x00000003ff133219 */ /* 0x000fe20000011606 */
[----:B------:R-:W-:-:S04]  /*2090*/  IMAD R17, R72, R17, RZ ;  /* 0x0000001148117224 */ /* 0x000fc800078e02ff */
[----:B------:R-:W-:Y:S01]  /*20a0*/  IMAD R6, R72, R19, RZ ;  /* 0x0000001348067224 */ /* 0x000fe200078e02ff */
[C---:B------:R-:W-:Y:S02]  /*20b0*/  ISETP.GE.AND P0, PT, R5.reuse, R17, PT ;  /* 0x000000110500720c */ /* 0x040fe40003f06270 */
[----:B------:R-:W-:Y:S02]  /*20c0*/  IADD3 R17, PT, PT, -R5, RZ, RZ ;  /* 0x000000ff05117210 */ /* 0x000fe40007ffe1ff */
[----:B------:R-:W-:Y:S01]  /*20d0*/  ISETP.GE.OR P0, PT, R7, R6, P0 ;  /* 0x000000060700720c */ /* 0x000fe20000706670 */
[----:B------:R-:W-:-:S04]  /*20e0*/  IMAD.HI.U32 R6, R5, R2, RZ ;  /* 0x0000000205067227 */ /* 0x000fc800078e00ff */
[----:B------:R-:W-:Y:S01]  /*20f0*/  IMAD R8, R4, R17, R8 ;  /* 0x0000001104087224 */ /* 0x000fe200078e0208 */
[----:B------:R-:W-:-:S04]  /*2100*/  SHF.R.U32.HI R6, RZ, R3, R6 ;  /* 0x00000003ff067219 */ /* 0x000fc80000011606 */
[----:B------:R-:W-:-:S03]  /*2110*/  SEL R6, R5, R6, !P3 ;  /* 0x0000000605067207 */ /* 0x000fc60005800000 */
[----:B------:R-:W-:-:S04]  /*2120*/  @!P0 IMAD.HI.U32 R16, R7, R2, RZ ;  /* 0x0000000207108227 */ /* 0x000fc800078e00ff */
[----:B------:R-:W-:Y:S01]  /*2130*/  IMAD.MOV R2, RZ, RZ, -R6 ;  /* 0x000000ffff027224 */ /* 0x000fe200078e0a06 */
[----:B------:R-:W-:-:S03]  /*2140*/  @!P0 SHF.R.U32.HI R16, RZ, R3, R16 ;  /* 0x00000003ff108219 */ /* 0x000fc60000011610 */
[----:B------:R-:W-:Y:S01]  /*2150*/  IMAD R2, R72, R2, R5 ;  /* 0x0000000248027224 */ /* 0x000fe200078e0205 */
        /* <DEDUP_REMOVED lines=9> */
.L_x_34:
[----:B------:R-:W1:Y:S02]  /*21f0*/  LDCU UR8, c[0x0][0xb30] ;  /* 0x00016600ff0877ac */ /* 0x000e640008000800 */
[----:B-1----:R-:W-:-:S09]  /*2200*/  UISETP.NE.AND UP0, UPT, UR8, 0x1, UPT ;  /* 0x000000010800788c */ /* 0x002fd2000bf05270 */
[----:B------:R-:W-:Y:S05]  /*2210*/  BRA.U UP0, `(.L_x_35) ;  /* 0x0000000100407547 */ /* 0x000fea000b800000 */
[----:B------:R-:W1:Y:S08]  /*2220*/  LDC.64 R4, c[0x0][0xb10] ;  /* 0x0002c400ff047b82 */ /* 0x000e700000000a00 */
[----:B------:R-:W2:Y:S08]  /*2230*/  LDC.64 R2, c[0x0][0xb18] ;  /* 0x0002c600ff027b82 */ /* 0x000eb00000000a00 */
[----:B------:R-:W3:Y:S08]  /*2240*/  LDC R6, c[0x0][0xb20] ;  /* 0x0002c800ff067b82 */ /* 0x000ef00000000800 */
[----:B------:R-:W4:Y:S01]  /*2250*/  LDC R16, c[0x0][0xb0c] ;  /* 0x0002c300ff107b82 */ /* 0x000f220000000800 */
[----:B-1----:R-:W-:-:S05]  /*2260*/  IMAD.HI.U32 R4, R11, R4, RZ ;  /* 0x000000040b047227 */ /* 0x002fca00078e00ff */
[----:B------:R-:W-:Y:S01]  /*2270*/  SHF.R.U32.HI R4, RZ, R5, R4 ;  /* 0x00000005ff047219 */ /* 0x000fe20000011604 */
[----:B--2---:R-:W-:Y:S01]  /*2280*/  IMAD.HI.U32 R3, R8, R3, RZ ;  /* 0x0000000308037227 */ /* 0x004fe200078e00ff */
[----:B------:R-:W-:-:S04]  /*2290*/  ISETP.NE.AND P0, PT, R2, 0x1, PT ;  /* 0x000000010200780c */ /* 0x000fc80003f05270 */
[----:B---3--:R-:W-:-:S04]  /*22a0*/  SHF.R.U32.HI R3, RZ, R6, R3 ;  /* 0x00000006ff037219 */ /* 0x008fc80000011603 */
[----:B------:R-:W-:Y:S02]  /*22b0*/  SEL R3, R8, R3, !P0 ;  /* 0x0000000308037207 */ /* 0x000fe40004000000 */
[----:B----4-:R-:W-:-:S04]  /*22c0*/  ISETP.NE.AND P1, PT, R16, 0x1, PT ;  /* 0x000000011000780c */ /* 0x010fc80003f25270 */
[----:B------:R-:W-:-:S05]  /*22d0*/  SEL R4, R11, R4, !P1 ;  /* 0x000000040b047207 */ /* 0x000fca0004800000 */
[----:B------:R-:W-:Y:S02]  /*22e0*/  IMAD.IADD R5, R3, 0x1, -R4 ;  /* 0x0000000103057824 */ /* 0x000fe400078e0a04 */
[----:B------:R-:W-:Y:S02]  /*22f0*/  IMAD.IADD R3, R4, 0x1, -R3 ;  /* 0x0000000104037824 */ /* 0x000fe400078e0a03 */
[----:B------:R-:W-:Y:S02]  /*2300*/  IMAD R11, R5, R16, R11 ;  /* 0x00000010050b7224 */ /* 0x000fe400078e020b */
[----:B------:R-:W-:-:S07]  /*2310*/  IMAD R8, R3, R2, R8 ;  /* 0x0000000203087224 */ /* 0x000fce00078e0208 */
.L_x_35:
[----:B------:R-:W-:Y:S01]  /*2320*/  VIADD R14, R14, 0x1 ;  /* 0x000000010e0e7836 */ /* 0x000fe20000000000 */
[----:B------:R-:W-:Y:S01]  /*2330*/  PLOP3.LUT P1, PT, PT, PT, PT, 0x80, 0x8 ;  /* 0x000000000008781c */ /* 0x000fe20003f2f070 */
[----:B------:R-:W-:Y:S02]  /*2340*/  IMAD.IADD R21, R11, 0x1, R170 ;  /* 0x000000010b157824 */ /* 0x000fe400078e02aa */
[----:B------:R-:W-:Y:S01]  /*2350*/  IMAD.IADD R20, R8, 0x1, R147 ;  /* 0x0000000108147824 */ /* 0x000fe200078e0293 */
[----:B------:R-:W-:-:S04]  /*2360*/  ISETP.NE.AND P0, PT, R14, 0x2, PT ;  /* 0x000000020e00780c */ /* 0x000fc80003f05270 */
[----:B------:R-:W-:Y:S02]  /*2370*/  SEL R2, RZ, 0x1, P0 ;  /* 0x00000001ff027807 */ /* 0x000fe40000000000 */
[----:B------:R-:W-:Y:S02]  /*2380*/  SEL R14, R14, RZ, P0 ;  /* 0x000000ff0e0e7207 */ /* 0x000fe40000000000 */
[----:B------:R-:W-:Y:S01]  /*2390*/  LOP3.LUT R13, R13, R2, RZ, 0x3c, !PT ;  /* 0x000000020d0d7212 */ /* 0x000fe200078e3cff */
[----:B------:R-:W-:Y:S06]  /*23a0*/  @P2 BRA `(.L_x_36) ;  /* 0xfffffff000a02947 */ /* 0x000fec000383ffff */
[----:B------:R-:W-:Y:S01]  /*23b0*/  UIADD3 UR4, UPT, UPT, UR4, 0x60, URZ ;  /* 0x0000006004047890 */ /* 0x000fe2000fffe0ff */
[----:B------:R-:W-:-:S03]  /*23c0*/  SHF.L.U32 R3, R15, 0x1f, RZ ;  /* 0x0000001f0f037819 */ /* 0x000fc600000006ff */
[----:B------:R-:W-:-:S09]  /*23d0*/  ULEA UR5, UR6, UR4, 0x3 ;  /* 0x0000000406057291 */ /* 0x000fd2000f8e18ff */
[----:B------:R-:W1:Y:S02]  /*23e0*/  SYNCS.PHASECHK.TRANS64.TRYWAIT P0, [UR5], R3 ;  /* 0x00000003ff0075a7 */ /* 0x000e640008001105 */
[----:B-1----:R-:W-:Y:S05]  /*23f0*/  @!P0 BRA `(.L_x_37) ;  /* 0x0000006400088947 */ /* 0x002fea0003800000 */
.L_x_120:
[----:B------:R-:W-:-:S04]  /*2400*/  UIADD3 UR6, UPT, UPT, UR6, 0x1, URZ ;  /* 0x0000000106067890 */ /* 0x000fc8000fffe0ff */
[----:B------:R-:W-:-:S04]  /*2410*/  UISETP.NE.AND UP0, UPT, UR6, 0xc, UPT ;  /* 0x0000000c0600788c */ /* 0x000fc8000bf05270 */
[----:B------:R-:W-:Y:S02]  /*2420*/  USEL UR7, URZ, 0x1, UP0 ;  /* 0x00000001ff077887 */ /* 0x000fe40008000000 */
[----:B------:R-:W-:-:S04]  /*2430*/  USEL UR6, UR6, URZ, UP0 ;  /* 0x000000ff06067287 */ /* 0x000fc80008000000 */
[----:B------:R-:W-:Y:S01]  /*2440*/  ULEA UR5, UR6, UR4, 0x3 ;  /* 0x0000000406057291 */ /* 0x000fe2000f8e18ff */
[----:B------:R-:W-:-:S04]  /*2450*/  LOP3.LUT R2, R15, UR7, RZ, 0x3c, !PT ;  /* 0x000000070f027c12 */ /* 0x000fc8000f8e3cff */
[----:B-1----:R-:W-:-:S04]  /*2460*/  SHF.L.U32 R3, R2, 0x1f, RZ ;  /* 0x0000001f02037819 */ /* 0x002fc800000006ff */
[----:B------:R-:W1:Y:S02]  /*2470*/  SYNCS.PHASECHK.TRANS64.TRYWAIT P0, [UR5], R3 ;  /* 0x00000003ff0075a7 */ /* 0x000e640008001105 */
[----:B-1----:R-:W-:Y:S05]  /*2480*/  @!P0 BRA `(.L_x_38) ;  /* 0x0000006000fc8947 */ /* 0x002fea0003800000 */
.L_x_122:
        /* <DEDUP_REMOVED lines=9> */
.L_x_124:
        /* <DEDUP_REMOVED lines=9> */
.L_x_126:
        /* <DEDUP_REMOVED lines=9> */
.L_x_128:
        /* <DEDUP_REMOVED lines=9> */
.L_x_130:
        /* <DEDUP_REMOVED lines=9> */
.L_x_132:
        /* <DEDUP_REMOVED lines=9> */
.L_x_134:
        /* <DEDUP_REMOVED lines=9> */
.L_x_136:
        /* <DEDUP_REMOVED lines=9> */
.L_x_138:
        /* <DEDUP_REMOVED lines=9> */
.L_x_140:
[----:B------:R-:W-:-:S04]  /*29a0*/  UIADD3 UR6, UPT, UPT, UR6, 0x1, URZ ;  /* 0x0000000106067890 */ /* 0x000fc8000fffe0ff */
[----:B------:R-:W-:-:S04]  /*29b0*/  UISETP.NE.AND UP0, UPT, UR6, 0xc, UPT ;  /* 0x0000000c0600788c */ /* 0x000fc8000bf05270 */
[----:B------:R-:W-:Y:S02]  /*29c0*/  USEL UR5, URZ, 0x1, UP0 ;  /* 0x00000001ff057887 */ /* 0x000fe40008000000 */
[----:B------:R-:W-:-:S04]  /*29d0*/  USEL UR6, UR6, URZ, UP0 ;  /* 0x000000ff06067287 */ /* 0x000fc80008000000 */
[----:B------:R-:W-:Y:S01]  /*29e0*/  ULEA UR6, UR6, UR4, 0x3 ;  /* 0x0000000406067291 */ /* 0x000fe2000f8e18ff */
[----:B-1----:R-:W-:-:S04]  /*29f0*/  LOP3.LUT R3, R2, UR5, RZ, 0x3c, !PT ;  /* 0x0000000502037c12 */ /* 0x002fc8000f8e3cff */
[----:B------:R-:W-:Y:S01]  /*2a00*/  SHF.L.U32 R3, R3, 0x1f, RZ ;  /* 0x0000001f03037819 */ /* 0x000fe200000006ff */
[----:B----4-:R-:W-:-:S07]  /*2a10*/  IMAD.U32 R0, RZ, RZ, UR6 ;  /* 0x00000006ff007e24 */ /* 0x010fce000f8e00ff */
.L_x_48:
[----:B-1----:R1:W2:Y:S02]  /*2a20*/  SYNCS.PHASECHK.TRANS64.TRYWAIT P0, [R0+URZ], R3 ;  /* 0x00000003000075a7 */ /* 0x0022a400080011ff */
[----:B--2---:R-:W-:Y:S05]  /*2a30*/  @!P0 NANOSLEEP.SYNCS 0x989680 ;  /* 0x009896800000895d */ /* 0x004fea0003900000 */
[----:B------:R-:W2:Y:S02]  /*2a40*/  @!P0 SYNCS.PHASECHK.TRANS64 P0, [R0+URZ], R3 ;  /* 0x00000003000085a7 */ /* 0x000ea400080010ff */
[----:B--2---:R-:W-:Y:S05]  /*2a50*/  @P0 EXIT ;  /* 0x000000000000094d */ /* 0x004fea0003800000 */
[----:B------:R-:W-:Y:S05]  /*2a60*/  BRA `(.L_x_48) ;  /* 0xfffffffc00ec7947 */ /* 0x000fea000383ffff */
.L_x_18:
[----:B------:R-:W-:-:S04]  /*2a70*/  UISETP.NE.AND UP1, UPT, UR37, URZ, UPT ;  /* 0x000000ff2500728c */ /* 0x000fc8000bf25270 */
[----:B------:R-:W-:-:S09]  /*2a80*/  UISETP.NE.OR UP1, UPT, UR8, 0x1, UP1 ;  /* 0x000000010800788c */ /* 0x000fd20008f25670 */
[----:B------:R-:W-:Y:S05]  /*2a90*/  BRA.U UP1, `(.L_x_49) ;  /* 0x0000000501487547 */ /* 0x000fea000b800000 */
[----:B------:R-:W-:Y:S01]  /*2aa0*/  ISETP.NE.AND P2, PT, R2, RZ, PT ;  /* 0x000000ff0200720c */ /* 0x000fe20003f45270 */
[----:B------:R-:W-:Y:S01]  /*2ab0*/  IMAD.MOV.U32 R12, RZ, RZ, 0x1 ;  /* 0x00000001ff0c7424 */ /* 0x000fe200078e00ff */
[----:B------:R-:W-:Y:S02]  /*2ac0*/  CS2R R10, SRZ ;  /* 0x00000000000a7805 */ /* 0x000fe4000001ff00 */
[----:B------:R-:W-:Y:S01]  /*2ad0*/  CS2R R8, SRZ ;  /* 0x0000000000087805 */ /* 0x000fe2000001ff00 */
[----:B------:R-:W-:Y:S01]  /*2ae0*/  UMOV UR4, 0x400 ;  /* 0x0000040000047882 */ /* 0x000fe20000000000 */
[----:B------:R-:W-:Y:S01]  /*2af0*/  UMOV UR6, URZ ;  /* 0x000000ff00067c82 */ /* 0x000fe20008000000 */
[----:B------:R-:W-:-:S12]  /*2b00*/  ULEA UR37, UR37, UR4, 0x18 ;  /* 0x0000000425257291 */ /* 0x000fd8000f8ec0ff */
.L_x_53:
[----:B------:R-:W-:Y:S02]  /*2b10*/  LEA R0, R8, UR37, 0x3 ;  /* 0x0000002508007c11 */ /* 0x000fe4000f8e18ff */
[----:B------:R-:W-:-:S03]  /*2b20*/  SHF.L.U32 R5, R9, 0x1f, RZ ;  /* 0x0000001f09057819 */ /* 0x000fc600000006ff */
[----:B------:R-:W-:Y:S01]  /*2b30*/  VIADD R4, R0, 0x160 ;  /* 0x0000016000047836 */ /* 0x000fe20000000000 */
[----:B------:R-:W1:Y:S02]  /*2b40*/  SYNCS.PHASECHK.TRANS64.TRYWAIT P0, [R0+URZ+0x150], R5 ;  /* 0x00015005000075a7 */ /* 0x000e6400080011ff */
[----:B-1----:R-:W-:Y:S05]  /*2b50*/  @!P0 BRA `(.L_x_50) ;  /* 0x0000006000388947 */ /* 0x002fea0003800000 */
.L_x_141:
[----:B------:R-:W-:Y:S01]  /*2b60*/  ULEA UR5, UR6, UR37, 0x3 ;  /* 0x0000002506057291 */ /* 0x000fe2000f8e18ff */
[----:B------:R-:W-:Y:S02]  /*2b70*/  PRMT R4, RZ, 0x654, R4 ;  /* 0x00000654ff047816 */ /* 0x000fe40000000004 */
[----:B-1----:R-:W-:Y:S01]  /*2b80*/  SHF.L.U32 R5, R12, 0x1f, RZ ;  /* 0x0000001f0c057819 */ /* 0x002fe200000006ff */
[----:B------:R-:W-:Y:S01]  /*2b90*/  UIADD3 UR4, UPT, UPT, UR5, 0xf0, URZ ;  /* 0x000000f005047890 */ /* 0x000fe2000fffe0ff */
[----:B------:R1:W-:Y:S05]  /*2ba0*/  SYNCS.ARRIVE.TRANS64.RED.A1T0 RZ, [R4+URZ], RZ ;  /* 0x000000ff04ff79a7 */ /* 0x0003ea00081004ff */
[----:B------:R-:W-:Y:S01]  /*2bb0*/  IMAD.U32 R7, RZ, RZ, UR4 ;  /* 0x00000004ff077e24 */ /* 0x000fe2000f8e00ff */
[----:B------:R-:W2:Y:S04]  /*2bc0*/  SYNCS.PHASECHK.TRANS64.TRYWAIT P0, [UR5+0x100], R5 ;  /* 0x00010005ff0075a7 */ /* 0x000ea80008001105 */
[----:B------:R-:W-:Y:S01]  /*2bd0*/  PRMT R6, R2, 0x654, R7 ;  /* 0x0000065402067816 */ /* 0x000fe20000000007 */
[----:B-1----:R-:W-:Y:S01]  /*2be0*/  @!P2 IMAD.MOV.U32 R4, RZ, RZ, 0x10 ;  /* 0x00000010ff04a424 */ /* 0x002fe200078e00ff */
[----:B--2---:R-:W-:Y:S06]  /*2bf0*/  @!P0 BRA `(.L_x_51) ;  /* 0x0000006000248947 */ /* 0x004fec0003800000 */
.L_x_143:
[----:B------:R-:W-:Y:S01]  /*2c00*/  ULEA UR4, UR6, UR37, 0x4 ;  /* 0x0000002506047291 */ /* 0x000fe2000f8e20ff */
[----:B------:R-:W-:Y:S01]  /*2c10*/  SEL R3, R6, R3, !P2 ;  /* 0x0000000306037207 */ /* 0x000fe20005000000 */
[----:B------:R-:W-:Y:S01]  /*2c20*/  UIADD3 UR5, UPT, UPT, UR5, 0xf0, URZ ;  /* 0x000000f005057890 */ /* 0x000fe2000fffe0ff */
[----:B-1----:R-:W-:Y:S01]  /*2c30*/  LEA R0, R11, UR37, 0x3 ;  /* 0x000000250b007c11 */ /* 0x002fe2000f8e18ff */
[----:B------:R-:W-:Y:S01]  /*2c40*/  UIADD3 UR4, UPT, UPT, UR4, 0x180, URZ ;  /* 0x0000018004047890 */ /* 0x000fe2000fffe0ff */
[----:B------:R-:W-:Y:S01]  /*2c50*/  SHF.L.U32 R5, R10, 0x1f, RZ ;  /* 0x0000001f0a057819 */ /* 0x000fe200000006ff */
[----:B------:R1:W-:Y:S01]  /*2c60*/  @!P2 SYNCS.ARRIVE.TRANS64.RED RZ, [R3+URZ], R4 ;  /* 0x0000000403ffa9a7 */ /* 0x0003e200080004ff */
[----:B------:R-:W-:Y:S01]  /*2c70*/  UIADD3 UR6, UPT, UPT, UR6, 0x1, URZ ;  /* 0x0000000106067890 */ /* 0x000fe2000fffe0ff */
[----:B------:R-:W-:-:S03]  /*2c80*/  VIADD R8, R8, 0x1 ;  /* 0x0000000108087836 */ /* 0x000fc60000000000 */
[----:B------:R-:W-:Y:S02]  /*2c90*/  UISETP.NE.AND UP0, UPT, UR6, 0x2, UPT ;  /* 0x000000020600788c */ /* 0x000fe4000bf05270 */
[----:B------:R-:W-:Y:S06]  /*2ca0*/  UGETNEXTWORKID.BROADCAST [UR4], [UR5] ;  /* 0x00000000040073ca */ /* 0x000fec0008000100 */
[----:B------:R-:W-:Y:S01]  /*2cb0*/  USEL UR4, URZ, 0x1, UP0 ;  /* 0x00000001ff047887 */ /* 0x000fe20008000000 */
[----:B------:R-:W-:Y:S01]  /*2cc0*/  ISETP.NE.AND P0, PT, R8, 0x2, PT ;  /* 0x000000020800780c */ /* 0x000fe20003f05270 */
[----:B------:R-:W-:Y:S01]  /*2cd0*/  USEL UR6, UR6, URZ, UP0 ;  /* 0x000000ff06067287 */ /* 0x000fe20008000000 */
[----:B------:R-:W2:Y:S03]  /*2ce0*/  SYNCS.PHASECHK.TRANS64.TRYWAIT P1, [R0+URZ+0xf0], R5 ;  /* 0x0000f005000075a7 */ /* 0x000ea600080211ff */
[----:B------:R-:W-:Y:S01]  /*2cf0*/  LOP3.LUT R12, R12, UR4, RZ, 0x3c, !PT ;  /* 0x000000040c0c7c12 */ /* 0x000fe2000f8e3cff */
[----:B-12---:R-:W-:Y:S07]  /*2d00*/  @!P1 BRA `(.L_x_52) ;  /* 0x0000005c00f89947 */ /* 0x006fee0003800000 */
.L_x_144:
[C---:B------:R-:W-:Y:S01]  /*2d10*/  LEA R4, R11.reuse, UR37, 0x4 ;  /* 0x000000250b047c11 */ /* 0x040fe2000f8e20ff */
[----:B-1----:R-:W-:Y:S01]  /*2d20*/  VIADD R0, R0, 0x100 ;  /* 0x0000010000007836 */ /* 0x002fe20000000000 */
[----:B------:R-:W-:Y:S01]  /*2d30*/  SEL R8, R8, RZ, P0 ;  /* 0x000000ff08087207 */ /* 0x000fe20000000000 */
[----:B------:R-:W-:-:S03]  /*2d40*/  VIADD R11, R11, 0x1 ;  /* 0x000000010b0b7836 */ /* 0x000fc60000000000 */
[----:B------:R-:W1:Y:S01]  /*2d50*/  LDS.128 R4, [R4+0x180] ;  /* 0x0001800004047984 */ /* 0x000e620000000c00 */
[----:B------:R-:W-:Y:S02]  /*2d60*/  PRMT R0, RZ, 0x654, R0 ;  /* 0x00000654ff007816 */ /* 0x000fe40000000000 */
[C---:B------:R-:W-:Y:S01]  /*2d70*/  ISETP.NE.AND P1, PT, R11.reuse, 0x2, PT ;  /* 0x000000020b00780c */ /* 0x040fe20003f25270 */
[----:B------:R-:W-:Y:S01]  /*2d80*/  @!PT LDS RZ, [RZ] ;  /* 0x00000000fffff984 */ /* 0x000fe20000000800 */
[----:B------:R-:W-:Y:S01]  /*2d90*/  @!PT LDS RZ, [RZ] ;  /* 0x00000000fffff984 */ /* 0x000fe20000000800 */
[----:B------:R-:W-:Y:S01]  /*2da0*/  @!PT LDS RZ, [RZ] ;  /* 0x00000000fffff984 */ /* 0x000fe20000000800 */
[----:B------:R-:W-:Y:S01]  /*2db0*/  @!PT LDS RZ, [RZ] ;  /* 0x00000000fffff984 */ /* 0x000fe20000000800 */
[----:B------:R2:W-:Y:S06]  /*2dc0*/  MEMBAR.ALL.CTA ;  /* 0x0000000000007992 */ /* 0x0005ec0000008000 */
[----:B--2---:R-:W2:Y:S01]  /*2dd0*/  FENCE.VIEW.ASYNC.S ;  /* 0x00000000000073c6 */ /* 0x004ea20000000000 */
[----:B------:R-:W-:Y:S01]  /*2de0*/  SEL R11, R11, RZ, P1 ;  /* 0x000000ff0b0b7207 */ /* 0x000fe20000800000 */
[----:B--2---:R2:W-:Y:S01]  /*2df0*/  SYNCS.ARRIVE.TRANS64.RED.A1T0 RZ, [R0+URZ], RZ ;  /* 0x000000ff00ff79a7 */ /* 0x0045e200081004ff */
[----:B-1----:R-:W-:-:S02]  /*2e00*/  LOP3.LUT P3, RZ, R6, 0x1, RZ, 0xc0, !PT ;  /* 0x0000000106ff7812 */ /* 0x002fc4000786c0ff */
[----:B------:R-:W-:-:S04]  /*2e10*/  SEL R5, RZ, 0x1, P1 ;  /* 0x00000001ff057807 */ /* 0x000fc80000800000 */
[----:B------:R-:W-:Y:S02]  /*2e20*/  LOP3.LUT R10, R10, R5, RZ, 0x3c, !PT ;  /* 0x000000050a0a7212 */ /* 0x000fe400078e3cff */
[----:B--2---:R-:W-:-:S04]  /*2e30*/  SEL R0, RZ, 0x1, P0 ;  /* 0x00000001ff007807 */ /* 0x004fc80000000000 */
[----:B------:R-:W-:Y:S01]  /*2e40*/  LOP3.LUT R9, R9, R0, RZ, 0x3c, !PT ;  /* 0x0000000009097212 */ /* 0x000fe200078e3cff */
[----:B------:R-:W-:Y:S06]  /*2e50*/  @P3 BRA `(.L_x_53) ;  /* 0xfffffffc002c3947 */ /* 0x000fec000383ffff */
[----:B------:R-:W-:Y:S01]  /*2e60*/  ULEA UR5, UR6, UR37, 0x3 ;  /* 0x0000002506057291 */ /* 0x000fe2000f8e18ff */
[----:B------:R-:W-:-:S08]  /*2e70*/  SHF.L.U32 R3, R12, 0x1f, RZ ;  /* 0x0000001f0c037819 */ /* 0x000fd000000006ff */
[----:B------:R-:W1:Y:S02]  /*2e80*/  SYNCS.PHASECHK.TRANS64 P0, [UR5+0x100], R3 ;  /* 0x00010003ff0075a7 */ /* 0x000e640008001005 */
[----:B-1----:R-:W-:Y:S05]  /*2e90*/  @P0 BRA `(.L_x_54) ;  /* 0x0000000000080947 */ /* 0x002fea0003800000 */
[----:B------:R-:W1:Y:S02]  /*2ea0*/  SYNCS.PHASECHK.TRANS64.TRYWAIT P0, [UR5+0x100], R3 ;  /* 0x00010003ff0075a7 */ /* 0x000e640008001105 */
[----:B-1----:R-:W-:Y:S05]  /*2eb0*/  @!P0 BRA `(.L_x_55) ;  /* 0x0000005c00a08947 */ /* 0x002fea0003800000 */
.L_x_54:
[----:B------:R-:W-:-:S04]  /*2ec0*/  UIADD3 UR4, UPT, UPT, UR6, 0x1, URZ ;  /* 0x0000000106047890 */ /* 0x000fc8000fffe0ff */
[----:B------:R-:W-:-:S04]  /*2ed0*/  UISETP.NE.AND UP0, UPT, UR4, 0x2, UPT ;  /* 0x000000020400788c */ /* 0x000fc8000bf05270 */
[----:B------:R-:W-:Y:S02]  /*2ee0*/  USEL UR7, URZ, 0x1, UP0 ;  /* 0x00000001ff077887 */ /* 0x000fe40008000000 */
[----:B------:R-:W-:-:S04]  /*2ef0*/  USEL UR4, UR4, URZ, UP0 ;  /* 0x000000ff04047287 */ /* 0x000fc80008000000 */
[----:B------:R-:W-:Y:S01]  /*2f00*/  ULEA UR4, UR4, UR37, 0x3 ;  /* 0x0000002504047291 */ /* 0x000fe2000f8e18ff */
[----:B-1----:R-:W-:-:S04]  /*2f10*/  LOP3.LUT R3, R12, UR7, RZ, 0x3c, !PT ;  /* 0x000000070c037c12 */ /* 0x002fc8000f8e3cff */
[----:B------:R-:W-:-:S04]  /*2f20*/  SHF.L.U32 R0, R3, 0x1f, RZ ;  /* 0x0000001f03007819 */ /* 0x000fc800000006ff */
[----:B------:R-:W1:Y:S02]  /*2f30*/  SYNCS.PHASECHK.TRANS64 P0, [UR4+0x100], R0 ;  /* 0x00010000ff0075a7 */ /* 0x000e640008001004 */
[----:B-1----:R-:W-:Y:S05]  /*2f40*/  @P0 EXIT ;  /* 0x000000000000094d */ /* 0x002fea0003800000 */
[----:B------:R-:W-:Y:S02]  /*2f50*/  SHF.L.U32 R3, R3, 0x1f, RZ ;  /* 0x0000001f03037819 */ /* 0x000fe400000006ff */
[----:B------:R-:W-:-:S07]  /*2f60*/  MOV R0, UR4 ;  /* 0x0000000400007c02 */ /* 0x000fce0008000f00 */
.L_x_56:
[----:B-1----:R1:W2:Y:S02]  /*2f70*/  SYNCS.PHASECHK.TRANS64.TRYWAIT P0, [R0+URZ+0x100], R3 ;  /* 0x00010003000075a7 */ /* 0x0022a400080011ff */
[----:B--2---:R-:W-:Y:S05]  /*2f80*/  @!P0 NANOSLEEP.SYNCS 0x989680 ;  /* 0x009896800000895d */ /* 0x004fea0003900000 */
[----:B------:R-:W2:Y:S02]  /*2f90*/  @!P0 SYNCS.PHASECHK.TRANS64 P0, [R0+URZ+0x100], R3 ;  /* 0x00010003000085a7 */ /* 0x000ea400080010ff */
[----:B--2---:R-:W-:Y:S05]  /*2fa0*/  @P0 EXIT ;  /* 0x000000000000094d */ /* 0x004fea0003800000 */
[----:B------:R-:W-:Y:S05]  /*2fb0*/  BRA `(.L_x_56) ;  /* 0xfffffffc00ec7947 */ /* 0x000fea000383ffff */
.L_x_49:
[----:B------:R-:W-:-:S09]  /*2fc0*/  UISETP.NE.AND UP1, UPT, UR8, URZ, UPT ;  /* 0x000000ff0800728c */ /* 0x000fd2000bf25270 */
[----:B------:R-:W-:Y:S05]  /*2fd0*/  BRA.U UP1, `(.L_x_57) ;  /* 0x0000000d017c7547 */ /* 0x000fea000b800000 */
[----:B------:R-:W-:Y:S01]  /*2fe0*/  UMOV UR4, 0x40 ;  /* 0x0000004000047882 */ /* 0x000fe20000000000 */
[----:B------:R-:W-:Y:S01]  /*2ff0*/  NOP ;  /* 0x0000000000007918 */ /* 0x000fe20000000000 */
[----:B------:R-:W-:Y:S01]  /*3000*/  ULEA UR4, UR37, UR4, 0x18 ;  /* 0x0000000425047291 */ /* 0x000fe2000f8ec0ff */
[----:B------:R-:W-:Y:S02]  /*3010*/  UMOV UR5, 0x400 ;  /* 0x0000040000057882 */ /* 0x000fe40000000000 */
[----:B------:R-:W-:-:S06]  /*3020*/  ULEA UR37, UR37, UR5, 0x18 ;  /* 0x0000000525257291 */ /* 0x000fcc000f8ec0ff */
[----:B------:R-:W1:Y:S02]  /*3030*/  LDS.U8 R0, [UR4+0x1c] ;  /* 0x00001c04ff007984 */ /* 0x000e640008000000 */
[----:B-1----:R-:W-:-:S13]  /*3040*/  ISETP.NE.AND P0, PT, R0, RZ, PT ;  /* 0x000000ff0000720c */ /* 0x002fda0003f05270 */
[----:B------:R-:W-:Y:S05]  /*3050*/  @P0 BRA `(.L_x_58) ;  /* 0x0000000000580947 */ /* 0x000fea0003800000 */
[----:B------:R-:W-:-:S13]  /*3060*/  ELECT P0, URZ, PT ;  /* 0x0000000000ff782f */ /* 0x000fda0003800000 */
[----:B------:R-:W-:Y:S05]  /*3070*/  @!P0 BRA `(.L_x_59) ;  /* 0x0000000000608947 */ /* 0x000fea0003800000 */
[----:B------:R-:W-:Y:S01]  /*3080*/  UMOV UR5, 0x10 ;  /* 0x0000001000057882 */ /* 0x000fe20000000000 */
[----:B------:R-:W-:Y:S01]  /*3090*/  HFMA2 R0, -RZ, RZ, 0, 5.9604644775390625e-08 ;  /* 0x00000001ff007431 */ /* 0x000fe200000001ff */
[----:B------:R-:W-:-:S03]  /*30a0*/  MOV R2, 0xffff ;  /* 0x0000ffff00027802 */ /* 0x000fc60000000f00 */
[----:B------:R-:W-:Y:S04]  /*30b0*/  DEPBAR.LE SB1, 0x36 ;  /* 0x00009d800000791a */ /* 0x000fe80000000000 */
[----:B------:R-:W1:Y:S02]  /*30c0*/  UTCATOMSWS.FIND_AND_SET.ALIGN UP0, UR5, UR5 ;  /* 0x00000005000575e3 */ /* 0x000e640008000800 */
[----:B-1----:R-:W-:Y:S01]  /*30d0*/  MOV R3, UR5 ;  /* 0x0000000500037c02 */ /* 0x002fe20008000f00 */
[----:B------:R-:W-:Y:S06]  /*30e0*/  BRA.U UP0, `(.L_x_60) ;  /* 0x0000000100187547 */ /* 0x000fec000b800000 */
.L_x_61:
[----:B------:R-:W-:Y:S05]  /*30f0*/  NANOSLEEP 0x64 ;  /* 0x000000640000795d */ /* 0x000fea0003800000 */
[----:B------:R-:W-:-:S05]  /*3100*/  UMOV UR5, 0x10 ;  /* 0x0000001000057882 */ /* 0x000fca0000000000 */
[----:B------:R-:W-:Y:S04]  /*3110*/  DEPBAR.LE SB1, 0x36 ;  /* 0x00009d800000791a */ /* 0x000fe80000000000 */
[----:B------:R-:W1:Y:S02]  /*3120*/  UTCATOMSWS.FIND_AND_SET.ALIGN UP0, UR5, UR5 ;  /* 0x00000005000575e3 */ /* 0x000e640008000800 */
[----:B-1----:R-:W-:Y:S01]  /*3130*/  MOV R3, UR5 ;  /* 0x0000000500037c02 */ /* 0x002fe20008000f00 */
[----:B------:R-:W-:Y:S05]  /*3140*/  BRA.U !UP0, `(.L_x_61) ;  /* 0xfffffffd08e87547 */ /* 0x000fea000b83ffff */
.L_x_60:
[-C--:B------:R-:W-:Y:S02]  /*3150*/  SHF.L.U32 R2, R2, R3.reuse, RZ ;  /* 0x0000000302027219 */ /* 0x080fe400000006ff */
[----:B------:R-:W-:Y:S01]  /*3160*/  SHF.L.U32 R0, R0, R3, RZ ;  /* 0x0000000300007219 */ /* 0x000fe200000006ff */
[----:B------:R-:W-:Y:S02]  /*3170*/  IMAD.SHL.U32 R3, R3, 0x20, RZ ;  /* 0x0000002003037824 */ /* 0x000fe400078e00ff */
[----:B------:R1:W-:Y:S04]  /*3180*/  ATOMS.OR RZ, [UR4+0x14], R2 ;  /* 0x00001402ffff798c */ /* 0x0003e8000b000004 */
[----:B------:R1:W-:Y:S04]  /*3190*/  ATOMS.OR RZ, [UR4+0x18], R0 ;  /* 0x00001800ffff798c */ /* 0x0003e8000b000004 */
[----:B------:R1:W-:Y:S01]  /*31a0*/  STS [UR37+0x1a0], R3 ;  /* 0x0001a003ff007988 */ /* 0x0003e20008000825 */
[----:B------:R-:W-:Y:S05]  /*31b0*/  BRA `(.L_x_59) ;  /* 0x0000000000107947 */ /* 0x000fea0003800000 */
.L_x_58:
[----:B------:R-:W-:Y:S02]  /*31c0*/  MOV R0, 0xffffffff ;  /* 0xffffffff00007802 */ /* 0x000fe40000000f00 */
[----:B------:R-:W-:-:S03]  /*31d0*/  MOV R2, 0x3200 ;  /* 0x0000320000027802 */ /* 0x000fc60000000f00 */
[----:B------:R1:W-:Y:S04]  /*31e0*/  STS [UR37+0x1a0], R0 ;  /* 0x0001a000ff007988 */ /* 0x0003e80008000825 */
[----:B-1-3-5:R-:W-:Y:S05]  /*31f0*/  CALL.REL.NOINC `($__internal_1_$__cuda_sm10x_tcgen05_guardrail_trap_phase_invalid_during_alloc) ;  /* 0x00000060005c7944 */ /* 0x02afea0003c00000 */
.L_x_59:
[----:B------:R-:W-:Y:S05]  /*3200*/  WARPSYNC.ALL ;  /* 0x0000000000007948 */ /* 0x000fea0003800000 */
[----:B------:R-:W2:Y:S01]  /*3210*/  S2UR UR6, SR_CgaCtaId ;  /* 0x00000000000679c3 */ /* 0x000ea20000008800 */
[----:B------:R-:W-:Y:S01]  /*3220*/  UMOV UR4, 0x400 ;  /* 0x0000040000047882 */ /* 0x000fe20000000000 */
[----:B------:R-:W-:-:S06]  /*3230*/  NOP ;  /* 0x0000000000007918 */ /* 0x000fcc0000000000 */
[----:B------:R-:W-:Y:S06]  /*3240*/  BAR.ARV 0x6, 0xa0 ;  /* 0x0182800000007b1d */ /* 0x000fec0000002000 */
[----:B------:R-:W4:Y:S01]  /*3250*/  LDCU UR7, c[0x0][0x38c] ;  /* 0x00007180ff0777ac */ /* 0x000f220008000800 */
[----:B------:R-:W-:Y:S01]  /*3260*/  IMAD.MOV.U32 R11, RZ, RZ, 0x1 ;  /* 0x00000001ff0b7424 */ /* 0x000fe200078e00ff */
[----:B------:R-:W-:Y:S01]  /*3270*/  CS2R R8, SRZ ;  /* 0x0000000000087805 */ /* 0x000fe2000001ff00 */
[----:B------:R-:W-:Y:S01]  /*3280*/  IMAD.MOV.U32 R10, RZ, RZ, RZ ;  /* 0x000000ffff0a7224 */ /* 0x000fe200078e00ff */
[----:B------:R-:W-:Y:S01]  /*3290*/  UMOV UR18, URZ ;  /* 0x000000ff00127c82 */ /* 0x000fe20008000000 */
[----:B------:R-:W-:Y:S01]  /*32a0*/  UMOV UR17, URZ ;  /* 0x000000ff00117c82 */ /* 0x000fe20008000000 */
[----:B------:R-:W-:Y:S01]  /*32b0*/  UMOV UR22, 0x0 ;  /* 0x0000000000167882 */ /* 0x000fe20000000000 */
[----:B------:R-:W-:Y:S01]  /*32c0*/  UMOV UR23, 0x8200010 ;  /* 0x0820001000177882 */ /* 0x000fe20000000000 */
[----:B------:R-:W-:Y:S01]  /*32d0*/  UMOV UR20, 0x0 ;  /* 0x0000000000147882 */ /* 0x000fe20000000000 */
[----:B------:R-:W-:Y:S01]  /*32e0*/  UMOV UR21, 0x8200010 ;  /* 0x0820001000157882 */ /* 0x000fe20000000000 */
[----:B--2---:R-:W-:Y:S01]  /*32f0*/  ULEA UR6, UR6, UR4, 0x18 ;  /* 0x0000000406067291 */ /* 0x004fe2000f8ec0ff */
[----:B------:R-:W2:Y:S03]  /*3300*/  LDCU UR4, c[0x0][0x38c] ;  /* 0x00007180ff0477ac */ /* 0x000ea60008000800 */
[----:B------:R-:W-:-:S02]  /*3310*/  UIADD3 UR11, UPT, UPT, UR6, 0x8400, URZ ;  /* 0x00008400060b7890 */ /* 0x000fc4000fffe0ff */
[----:B----4-:R-:W-:-:S03]  /*3320*/  UIADD3 UR7, UPT, UPT, UR7, 0x3f, URZ ;  /* 0x0000003f07077890 */ /* 0x010fc6000fffe0ff */
[----:B-1----:R-:W1:Y:S01]  /*3330*/  LDS R0, [UR6+0x1a0] ;  /* 0x0001a006ff007984 */ /* 0x002e620008000800 */
[----:B------:R-:W-:Y:S02]  /*3340*/  UIADD3 UR12, UPT, UPT, UR6, 0x20400, URZ ;  /* 0x00020400060c7890 */ /* 0x000fe4000fffe0ff */
[----:B------:R-:W-:Y:S02]  /*3350*/  USHF.R.S32.HI UR5, URZ, 0x1f, UR7 ;  /* 0x0000001fff057899 */ /* 0x000fe40008011407 */
[----:B------:R-:W-:Y:S02]  /*3360*/  USHF.R.U32.HI UR11, URZ, 0x4, UR11 ;  /* 0x00000004ff0b7899 */ /* 0x000fe4000801160b */
[----:B------:R-:W-:Y:S02]  /*3370*/  ULEA.HI UR5, UR5, UR7, URZ, 0x6 ;  /* 0x0000000705057291 */ /* 0x000fe4000f8f30ff */
[----:B------:R-:W-:Y:S02]  /*3380*/  USHF.R.U32.HI UR12, URZ, 0x4, UR12 ;  /* 0x00000004ff0c7899 */ /* 0x000fe4000801160c */
[----:B------:R-:W-:-:S02]  /*3390*/  USHF.R.S32.HI UR5, URZ, 0x6, UR5 ;  /* 0x00000006ff057899 */ /* 0x000fc40008011405 */
[----:B------:R-:W-:Y:S02]  /*33a0*/  ULOP3.LUT UR11, UR11, 0x3fff, URZ, 0xc0, !UPT ;  /* 0x00003fff0b0b7892 */ /* 0x000fe4000f8ec0ff */
[----:B------:R-:W-:Y:S02]  /*33b0*/  UISETP.LT.AND UP0, UPT, UR5, 0x1, UPT ;  /* 0x000000010500788c */ /* 0x000fe4000bf01270 */
[----:B------:R-:W-:Y:S02]  /*33c0*/  ULOP3.LUT UR12, UR12, 0x3fff, URZ, 0xc0, !UPT ;  /* 0x00003fff0c0c7892 */ /* 0x000fe4000f8ec0ff */
[----:B------:R-:W-:Y:S02]  /*33d0*/  USEL UR10, UR5, 0x1, !UP0 ;  /* 0x00000001050a7887 */ /* 0x000fe4000c000000 */
[----:B------:R-:W-:Y:S02]  /*33e0*/  ULOP3.LUT UR11, UR11, 0x10000, URZ, 0xfc, !UPT ;  /* 0x000100000b0b7892 */ /* 0x000fe4000f8efcff */
[----:B------:R-:W-:-:S02]  /*33f0*/  ULOP3.LUT UR12, UR12, 0x10000, URZ, 0xfc, !UPT ;  /* 0x000100000c0c7892 */ /* 0x000fc4000f8efcff */
[----:B------:R-:W-:Y:S02]  /*3400*/  UIADD3 UR10, UPT, UPT, -UR10, URZ, URZ ;  /* 0x000000ff0a0a7290 */ /* 0x000fe4000fffe1ff */
[----:B--2---:R-:W-:Y:S01]  /*3410*/  UISETP.GE.AND UP3, UPT, UR4, 0x1, UPT ;  /* 0x000000010400788c */ /* 0x004fe2000bf66270 */
[----:B-1----:R-:W-:-:S15]  /*3420*/  R2UR UR19, R0 ;  /* 0x00000000001372ca */ /* 0x002fde00000e0000 */
.L_x_68:
[----:B------:R-:W-:Y:S02]  /*3430*/  LEA R0, R10, UR6, 0x3 ;  /* 0x000000060a007c11 */ /* 0x000fe4000f8e18ff */
[----:B------:R-:W-:Y:S02]  /*3440*/  SHF.L.U32 R5, R9, 0x1f, RZ ;  /* 0x0000001f09057819 */ /* 0x000fe400000006ff */
[----:B------:R-:W-:Y:S01]  /*3450*/  PLOP3.LUT P0, PT, PT, PT, UP3, 0x80, 0x8 ;  /* 0x000000000008781c */ /* 0x000fe20003f0f038 */
[----:B------:R-:W-:Y:S01]  /*3460*/  VIADD R3, R0, 0x100 ;  /* 0x0000010000037836 */ /* 0x000fe20000000000 */
[----:B-1----:R-:W1:Y:S02]  /*3470*/  SYNCS.PHASECHK.TRANS64.TRYWAIT P1, [R0+URZ+0xf0], R5 ;  /* 0x0000f005000075a7 */ /* 0x002e6400080211ff */
[----:B-1--4-:R-:W-:Y:S09]  /*3480*/  @!P1 BRA `(.L_x_62) ;  /* 0x0000005800449947 */ /* 0x012ff20003800000 */
.L_x_146:
[----:B------:R-:W-:Y:S01]  /*3490*/  LEA R4, R10, UR6, 0x4 ;  /* 0x000000060a047c11 */ /* 0x000fe2000f8e20ff */
[----:B------:R-:W-:Y:S01]  /*34a0*/  @UP3 ULEA UR4, UR17, UR6, 0x3 ;  /* 0x0000000611043291 */ /* 0x000fe2000f8e18ff */
[----:B------:R-:W-:Y:S01]  /*34b0*/  PLOP3.LUT P2, PT, PT, PT, PT, 0x80, 0x8 ;  /* 0x000000000008781c */ /* 0x000fe20003f4f070 */
[----:B------:R-:W-:Y:S01]  /*34c0*/  ULEA UR8, UR18, UR6, 0x3 ;  /* 0x0000000612087291 */ /* 0x000fe2000f8e18ff */
[----:B------:R-:W-:Y:S01]  /*34d0*/  PRMT R3, RZ, 0x654, R3 ;  /* 0x00000654ff037816 */ /* 0x000fe20000000003 */
[----:B------:R-:W-:Y:S01]  /*34e0*/  ULEA UR9, UR18, UR19, 0x7 ;  /* 0x0000001312097291 */ /* 0x000fe2000f8e38ff */
[----:B-1----:R-:W1:Y:S01]  /*34f0*/  LDS.128 R4, [R4+0x180] ;  /* 0x0001800004047984 */ /* 0x002e620000000c00 */
[----:B------:R-:W-:Y:S02]  /*3500*/  @P0 SHF.L.U32 R2, R8, 0x1f, RZ ;  /* 0x0000001f08020819 */ /* 0x000fe400000006ff */
[----:B------:R-:W-:Y:S01]  /*3510*/  SHF.L.U32 R0, R11, 0x1f, RZ ;  /* 0x0000001f0b007819 */ /* 0x000fe200000006ff */
[----:B------:R-:W-:Y:S01]  /*3520*/  @!PT LDS RZ, [RZ] ;  /* 0x00000000fffff984 */ /* 0x000fe20000000800 */
[----:B------:R-:W-:Y:S01]  /*3530*/  @!PT LDS RZ, [RZ] ;  /* 0x00000000fffff984 */ /* 0x000fe20000000800 */
[----:B------:R-:W-:Y:S01]  /*3540*/  @!PT LDS RZ, [RZ] ;  /* 0x00000000fffff984 */ /* 0x000fe20000000800 */
[----:B------:R-:W-:Y:S01]  /*3550*/  @!PT LDS RZ, [RZ] ;  /* 0x00000000fffff984 */ /* 0x000fe20000000800 */
[----:B------:R2:W-:Y:S06]  /*3560*/  MEMBAR.ALL.CTA ;  /* 0x0000000000007992 */ /* 0x0005ec0000008000 */
[----:B--2---:R-:W2:Y:S02]  /*3570*/  FENCE.VIEW.ASYNC.S ;  /* 0x00000000000073c6 */ /* 0x004ea40000000000 */
[----:B--2---:R2:W-:Y:S01]  /*3580*/  SYNCS.ARRIVE.TRANS64.RED.A1T0 RZ, [R3+URZ], RZ ;  /* 0x000000ff03ff79a7 */ /* 0x0045e200081004ff */
[----:B------:R2:W4:Y:S01]  /*3590*/  @P0 SYNCS.PHASECHK.TRANS64.TRYWAIT P2, [UR4], R2 ;  /* 0x00000002ff0005a7 */ /* 0x0005220008041104 */
[----:B-1----:R-:W-:Y:S01]  /*35a0*/  LOP3.LUT P1, RZ, R6, 0x1, RZ, 0xc0, !PT ;  /* 0x0000000106ff7812 */ /* 0x002fe2000782c0ff */
[----:B------:R-:W1:Y:S02]  /*35b0*/  SYNCS.PHASECHK.TRANS64.TRYWAIT P0, [UR8+0x130], R0 ;  /* 0x00013000ff0075a7 */ /* 0x000e640008001108 */
[----:B-12-4-:R-:W-:Y:S10]  /*35c0*/  @!P0 BRA `(.L_x_63) ;  /* 0x0000005800088947 */ /* 0x016ff40003800000 */
.L_x_148:
[----:B------:R-:W-:Y:S01]  /*35d0*/  IADD3 R10, PT, PT, R10, 0x1, RZ ;  /* 0x000000010a0a7810 */ /* 0x000fe20007ffe0ff */
[----:B------:R-:W-:Y:S06]  /*35e0*/  BRA.U !UP3, `(.L_x_64) ;  /* 0x000000010b987547 */ /* 0x000fec000b800000 */
[----:B------:R-:W-:Y:S01]  /*35f0*/  UPLOP3.LUT UP4, UPT, UPT, UPT, UPT, 0x40, 0x4 ;  /* 0x000000000004789c */ /* 0x000fe20003f8e870 */
[----:B------:R-:W-:Y:S01]  /*3600*/  UMOV UR16, UR10 ;  /* 0x0000000a00107c82 */ /* 0x000fe20008000000 */
[----:B------:R-:W-:Y:S01]  /*3610*/  UMOV UR15, UR5 ;  /* 0x00000005000f7c82 */ /* 0x000fe20008000000 */
[----:B------:R-:W-:-:S08]  /*3620*/  UMOV UR14, UR17 ;  /* 0x00000011000e7c82 */ /* 0x000fd00008000000 */
.L_x_67:
[----:B------:R-:W-:Y:S02]  /*3630*/  UIADD3 UR16, UPT, UPT, UR16, 0x1, URZ ;  /* 0x0000000110107890 */ /* 0x000fe4000fffe0ff */
[----:B--2---:R-:W-:Y:S02]  /*3640*/  ULEA UR7, UR14, UR6, 0x3 ;  /* 0x000000060e077291 */ /* 0x004fe4000f8e18ff */
[----:B------:R-:W-:Y:S01]  /*3650*/  UISETP.NE.AND UP0, UPT, UR16, URZ, UPT ;  /* 0x000000ff1000728c */ /* 0x000fe2000bf05270 */
[----:B----4-:R-:W-:Y:S10]  /*3660*/  @P2 BRA `(.L_x_65) ;  /* 0x00000000000c2947 */ /* 0x010ff40003800000 */
[----:B-1----:R-:W-:Y:S04]  /*3670*/  SHF.L.U32 R3, R8, 0x1f, RZ ;  /* 0x0000001f08037819 */ /* 0x002fe800000006ff */
[----:B------:R-:W1:Y:S02]  /*3680*/  SYNCS.PHASECHK.TRANS64.TRYWAIT P0, [UR7], R3 ;  /* 0x00000003ff0075a7 */ /* 0x000e640008001107 */
[----:B-1----:R-:W-:Y:S05]  /*3690*/  @!P0 BRA `(.L_x_66) ;  /* 0x0000005400ec8947 */ /* 0x002fea0003800000 */
.L_x_65:
[----:B------:R-:W-:Y:S01]  /*36a0*/  UISETP.NE.AND UP1, UPT, UR15, 0x1, UPT ;  /* 0x000000010f00788c */ /* 0x000fe2000bf25270 */
[----:B------:R-:W-:Y:S01]  /*36b0*/  PLOP3.LUT P2, PT, PT, PT, PT, 0x80, 0x8 ;  /* 0x000000000008781c */ /* 0x000fe20003f4f070 */
[----:B------:R-:W-:Y:S02]  /*36c0*/  UIADD3 UR17, UPT, UPT, UR14, 0x1, URZ ;  /* 0x000000010e117890 */ /* 0x000fe4000fffe0ff */
[----:B------:R-:W-:Y:S02]  /*36d0*/  ULEA UR24, UR14, UR12, 0x9 ;  /* 0x0000000c0e187291 */ /* 0x000fe4000f8e48ff */
[----:B------:R-:W-:Y:S01]  /*36e0*/  UISETP.NE.AND UP2, UPT, UR17, 0xc, UPT ;  /* 0x0000000c1100788c */ /* 0x000fe2000bf45270 */
[----:B------:R-:W-:Y:S01]  /*36f0*/  PLOP3.LUT P0, PT, PT, PT, UP1, 0x80, 0x8 ;  /* 0x000000000008781c */ /* 0x000fe20003f0f018 */
[----:B------:R-:W-:Y:S02]  /*3700*/  ULEA UR26, UR14, UR11, 0x9 ;  /* 0x0000000b0e1a7291 */ /* 0x000fe4000f8e48ff */
[----:B------:R-:W-:Y:S02]  /*3710*/  USEL UR13, URZ, 0x1, UP2 ;  /* 0x00000001ff0d7887 */ /* 0x000fe40009000000 */
[----:B------:R-:W-:Y:S02]  /*3720*/  USEL UR17, UR17, URZ, UP2 ;  /* 0x000000ff11117287 */ /* 0x000fe40009000000 */
[----:B------:R-:W-:Y:S02]  /*3730*/  UIADD3 UR30, UPT, UPT, UR24, 0x2, URZ ;  /* 0x00000002181e7890 */ /* 0x000fe4000fffe0ff */
[----:B------:R-:W-:Y:S01]  /*3740*/  @UP1 ULEA UR4, UR17, UR6, 0x3 ;  /* 0x0000000611041291 */ /* 0x000fe2000f8e18ff */
[----:B------:R-:W-:Y:S01]  /*3750*/  LOP3.LUT R8, R8, UR13, RZ, 0x3c, !PT ;  /* 0x0000000d08087c12 */ /* 0x000fe2000f8e3cff */
[----:B------:R-:W-:Y:S02]  /*3760*/  UIADD3 UR28, UPT, UPT, UR26, 0x2, URZ ;  /* 0x000000021a1c7890 */ /* 0x000fe4000fffe0ff */
[----:B------:R-:W-:Y:S01]  /*3770*/  UIADD3 UR7, UPT, UPT, UR7, 0x60, URZ ;  /* 0x0000006007077890 */ /* 0x000fe2000fffe0ff */
[----:B-1----:R-:W-:Y:S01]  /*3780*/  @P0 SHF.L.U32 R0, R8, 0x1f, RZ ;  /* 0x0000001f08000819 */ /* 0x002fe200000006ff */
[----:B------:R-:W-:Y:S01]  /*3790*/  UMOV UR25, 0x80004020 ;  /* 0x8000402000197882 */ /* 0x000fe20000000000 */
[----:B------:R-:W-:Y:S01]  /*37a0*/  UMOV UR27, 0x80004020 ;  /* 0x80004020001b7882 */ /* 0x000fe20000000000 */
[----:B------:R-:W-:Y:S01]  /*37b0*/  UMOV UR31, 0x80004020 ;  /* 0x80004020001f7882 */ /* 0x000fe20000000000 */
[----:B------:R2:W4:Y:S01]  /*37c0*/  @P0 SYNCS.PHASECHK.TRANS64.TRYWAIT P2, [UR4], R0 ;  /* 0x00000000ff0005a7 */ /* 0x0005220008041104 */
[----:B------:R-:W-:Y:S01]  /*37d0*/  UIADD3 UR15, UPT, UPT, UR15, -0x1, URZ ;  /* 0xffffffff0f0f7890 */ /* 0x000fe2000fffe0ff */
[----:B------:R2:W-:Y:S01]  /*37e0*/  UTCQMMA gdesc[UR26], gdesc[UR24], tmem[UR9], tmem[UR22], idesc[UR23], UP4 ;  /* 0x00ff16181a0075ea */ /* 0x0005e2000a000309 */
[----:B------:R-:W-:Y:S01]  /*37f0*/  UPLOP3.LUT UP4, UPT, UPT, UPT, UPT, 0x80, 0x8 ;  /* 0x000000000008789c */ /* 0x000fe20003f8f070 */
[----:B------:R-:W-:Y:S01]  /*3800*/  UMOV UR29, 0x80004020 ;  /* 0x80004020001d7882 */ /* 0x000fe20000000000 */
[----:B------:R-:W-:Y:S01]  /*3810*/  UMOV UR14, UR17 ;  /* 0x00000011000e7c82 */ /* 0x000fe20008000000 */
[----:B------:R2:W-:Y:S01]  /*3820*/  UTCQMMA gdesc[UR28], gdesc[UR30], tmem[UR9], tmem[UR20], idesc[UR21], UPT ;  /* 0x00ff141e1c0075ea */ /* 0x0005e2000b800309 */
[----:B------:R2:W-:Y:S01]  /*3830*/  UTCBAR [UR7], URZ ;  /* 0x000000ff070073e9 */ /* 0x0005e200080000ff */
[----:B------:R-:W-:Y:S06]  /*3840*/  BRA.U UP0, `(.L_x_67) ;  /* 0xfffffffd00787547 */ /* 0x000fec000b83ffff */
.L_x_64:
[----:B------:R-:W-:Y:S01]  /*3850*/  UIADD3 UR18, UPT, UPT, UR18, 0x1, URZ ;  /* 0x0000000112127890 */ /* 0x000fe2000fffe0ff */
[C---:B------:R-:W-:Y:S01]  /*3860*/  ISETP.NE.AND P0, PT, R10.reuse, 0x2, PT ;  /* 0x000000020a00780c */ /* 0x040fe20003f05270 */
[----:B------:R-:W-:Y:S02]  /*3870*/  UIADD3 UR8, UPT, UPT, UR8, 0x110, URZ ;  /* 0x0000011008087890 */ /* 0x000fe4000fffe0ff */
[----:B------:R-:W-:Y:S01]  /*3880*/  UISETP.NE.AND UP0, UPT, UR18, 0x4, UPT ;  /* 0x000000041200788c */ /* 0x000fe2000bf05270 */
[----:B-12---:R-:W-:Y:S02]  /*3890*/  SEL R0, RZ, 0x1, P0 ;  /* 0x00000001ff007807 */ /* 0x006fe40000000000 */
[----:B------:R-:W-:Y:S01]  /*38a0*/  SEL R10, R10, RZ, P0 ;  /* 0x000000ff0a0a7207 */ /* 0x000fe20000000000 */
[----:B------:R-:W-:Y:S01]  /*38b0*/  USEL UR4, URZ, 0x1, UP0 ;  /* 0x00000001ff047887 */ /* 0x000fe20008000000 */
[----:B------:R-:W-:Y:S01]  /*38c0*/  LOP3.LUT R9, R9, R0, RZ, 0x3c, !PT ;  /* 0x0000000009097212 */ /* 0x000fe200078e3cff */
[----:B------:R-:W-:Y:S01]  /*38d0*/  USEL UR18, UR18, URZ, UP0 ;  /* 0x000000ff12127287 */ /* 0x000fe20008000000 */
[----:B------:R1:W-:Y:S03]  /*38e0*/  UTCBAR [UR8], URZ ;  /* 0x000000ff080073e9 */ /* 0x0003e600080000ff */
[----:B------:R-:W-:Y:S01]  /*38f0*/  LOP3.LUT R11, R11, UR4, RZ, 0x3c, !PT ;  /* 0x000000040b0b7c12 */ /* 0x000fe2000f8e3cff */
[----:B------:R-:W-:Y:S07]  /*3900*/  @P1 BRA `(.L_x_68) ;  /* 0xfffffff800c81947 */ /* 0x000fee000383ffff */
[----:B------:R-:W2:Y:S01]  /*3910*/  S2UR UR4, SR_CgaCtaId ;  /* 0x00000000000479c3 */ /* 0x000ea20000008800 */
[----:B------:R-:W-:Y:S01]  /*3920*/  ELECT P0, URZ, PT ;  /* 0x0000000000ff782f */ /* 0x000fe20003800000 */
[----:B------:R-:W-:Y:S01]  /*3930*/  IMAD.MOV.U32 R0, RZ, RZ, 0x1 ;  /* 0x00000001ff007424 */ /* 0x000fe200078e00ff */
[----:B------:R-:W-:Y:S01]  /*3940*/  UIADD3 UR6, UPT, UPT, UR6, 0x130, URZ ;  /* 0x0000013006067890 */ /* 0x000fe2000fffe0ff */
[----:B------:R-:W-:Y:S01]  /*3950*/  SHF.L.U32 R3, R11, 0x1f, RZ ;  /* 0x0000001f0b037819 */ /* 0x000fe200000006ff */
[----:B------:R-:W-:-:S03]  /*3960*/  UMOV UR5, 0x40 ;  /* 0x0000004000057882 */ /* 0x000fc60000000000 */
[----:B------:R-:W-:Y:S01]  /*3970*/  UVIRTCOUNT.DEALLOC.SMPOOL 0x80 ;  /* 0x000000800000784c */ /* 0x000fe20000000000 */
[----:B--2---:R-:W-:Y:S02]  /*3980*/  ULEA UR4, UR4, UR5, 0x18 ;  /* 0x0000000504047291 */ /* 0x004fe4000f8ec0ff */
[----:B------:R-:W-:-:S07]  /*3990*/  ULEA UR5, UR18, UR6, 0x3 ;  /* 0x0000000612057291 */ /* 0x000fce000f8e18ff */
[----:B------:R2:W-:Y:S02]  /*39a0*/  @P0 STS.U8 [UR4+0x1c], R0 ;  /* 0x00001c00ff000988 */ /* 0x0005e40008000004 */
[----:B------:R-:W3:Y:S02]  /*39b0*/  SYNCS.PHASECHK.TRANS64.TRYWAIT P0, [UR5], R3 ;  /* 0x00000003ff0075a7 */ /* 0x000ee40008001105 */
[----:B--23--:R-:W-:Y:S05]  /*39c0*/  @!P0 BRA `(.L_x_69) ;  /* 0x0000005400388947 */ /* 0x00cfea0003800000 */
.L_x_151:
[----:B------:R-:W-:-:S04]  /*39d0*/  UIADD3 UR7, UPT, UPT, UR18, 0x1, URZ ;  /* 0x0000000112077890 */ /* 0x000fc8000fffe0ff */
[----:B------:R-:W-:-:S04]  /*39e0*/  UISETP.NE.AND UP0, UPT, UR7, 0x4, UPT ;  /* 0x000000040700788c */ /* 0x000fc8000bf05270 */
[----:B-1----:R-:W-:Y:S02]  /*39f0*/  USEL UR8, URZ, 0x1, UP0 ;  /* 0x00000001ff087887 */ /* 0x002fe40008000000 */
[----:B------:R-:W-:-:S04]  /*3a00*/  USEL UR7, UR7, URZ, UP0 ;  /* 0x000000ff07077287 */ /* 0x000fc80008000000 */
[----:B------:R-:W-:Y:S01]  /*3a10*/  ULEA UR5, UR7, UR6, 0x3 ;  /* 0x0000000607057291 */ /* 0x000fe2000f8e18ff */
[----:B------:R-:W-:-:S04]  /*3a20*/  LOP3.LUT R2, R11, UR8, RZ, 0x3c, !PT ;  /* 0x000000080b027c12 */ /* 0x000fc8000f8e3cff */
[----:B--2---:R-:W-:-:S04]  /*3a30*/  SHF.L.U32 R3, R2, 0x1f, RZ ;  /* 0x0000001f02037819 */ /* 0x004fc800000006ff */
[----:B------:R-:W1:Y:S02]  /*3a40*/  SYNCS.PHASECHK.TRANS64.TRYWAIT P0, [UR5], R3 ;  /* 0x00000003ff0075a7 */ /* 0x000e640008001105 */
[----:B-1----:R-:W-:Y:S05]  /*3a50*/  @!P0 BRA `(.L_x_70) ;  /* 0x00000054002c8947 */ /* 0x002fea0003800000 */
.L_x_153:
        /* <DEDUP_REMOVED lines=9> */
.L_x_155:
[----:B------:R-:W-:-:S04]  /*3af0*/  UIADD3 UR7, UPT, UPT, UR7, 0x1, URZ ;  /* 0x0000000107077890 */ /* 0x000fc8000fffe0ff */
[----:B------:R-:W-:-:S04]  /*3b00*/  UISETP.NE.AND UP0, UPT, UR7, 0x4, UPT ;  /* 0x000000040700788c */ /* 0x000fc8000bf05270 */
[----:B------:R-:W-:Y:S02]  /*3b10*/  USEL UR5, URZ, 0x1, UP0 ;  /* 0x00000001ff057887 */ /* 0x000fe40008000000 */
[----:B------:R-:W-:-:S04]  /*3b20*/  USEL UR7, UR7, URZ, UP0 ;  /* 0x000000ff07077287 */ /* 0x000fc80008000000 */
[----:B------:R-:W-:Y:S01]  /*3b30*/  ULEA UR7, UR7, UR6, 0x3 ;  /* 0x0000000607077291 */ /* 0x000fe2000f8e18ff */
[----:B-1----:R-:W-:-:S04]  /*3b40*/  LOP3.LUT R3, R2, UR5, RZ, 0x3c, !PT ;  /* 0x0000000502037c12 */ /* 0x002fc8000f8e3cff */
[----:B------:R-:W-:-:S04]  /*3b50*/  SHF.L.U32 R3, R3, 0x1f, RZ ;  /* 0x0000001f03037819 */ /* 0x000fc800000006ff */
[----:B------:R-:W1:Y:S02]  /*3b60*/  SYNCS.PHASECHK.TRANS64.TRYWAIT P0, [UR7], R3 ;  /* 0x00000003ff0075a7 */ /* 0x000e640008001107 */
[----:B-1----:R-:W-:Y:S05]  /*3b70*/  @!P0 BRA `(.L_x_72) ;  /* 0x0000005400148947 */ /* 0x002fea0003800000 */
.L_x_157:
[----:B------:R-:W-:Y:S01]  /*3b80*/  NOP ;  /* 0x0000000000007918 */ /* 0x000fe20000000000 */
[----:B-1----:R-:W1:Y:S01]  /*3b90*/  LDS R0, [UR4+0x14] ;  /* 0x00001404ff007984 */ /* 0x002e620008000800 */
[----:B------:R-:W-:Y:S01]  /*3ba0*/  ULOP3.LUT UR6, UR19, 0xffff, URZ, 0xc0, !UPT ;  /* 0x0000ffff13067892 */ /* 0x000fe2000f8ec0ff */
[----:B------:R-:W-:Y:S01]  /*3bb0*/  UMOV UR8, 0xffff ;  /* 0x0000ffff00087882 */ /* 0x000fe20000000000 */
[----:B------:R-:W-:Y:S02]  /*3bc0*/  UMOV UR5, 0x1 ;  /* 0x0000000100057882 */ /* 0x000fe40000000000 */
[----:B------:R-:W-:-:S04]  /*3bd0*/  USHF.R.U32.HI UR6, URZ, 0x5, UR6 ;  /* 0x00000005ff067899 */ /* 0x000fc80008011606 */
[----:B------:R-:W-:Y:S02]  /*3be0*/  USHF.L.U32 UR8, UR8, UR6, URZ ;  /* 0x0000000608087299 */ /* 0x000fe400080006ff */
[----:B------:R-:W-:-:S04]  /*3bf0*/  USHF.L.U32 UR5, UR5, UR6, URZ ;  /* 0x0000000605057299 */ /* 0x000fc800080006ff */
[----:B-1----:R-:W-:-:S04]  /*3c00*/  LOP3.LUT R0, R0, UR8, RZ, 0xc0, !PT ;  /* 0x0000000800007c12 */ /* 0x002fc8000f8ec0ff */
[----:B------:R-:W-:-:S13]  /*3c10*/  ISETP.NE.AND P0, PT, R0, UR8, PT ;  /* 0x0000000800007c0c */ /* 0x000fda000bf05270 */
[----:B------:R-:W-:Y:S05]  /*3c20*/  @P0 BRA `(.L_x_73) ;  /* 0x0000000000580947 */ /* 0x000fea0003800000 */
[----:B------:R-:W1:Y:S02]  /*3c30*/  LDS R0, [UR4+0x18] ;  /* 0x00001804ff007984 */ /* 0x000e640008000800 */
[----:B-1----:R-:W-:-:S04]  /*3c40*/  LOP3.LUT R0, R0, UR5, RZ, 0xc0, !PT ;  /* 0x0000000500007c12 */ /* 0x002fc8000f8ec0ff */
[----:B------:R-:W-:-:S13]  /*3c50*/  ISETP.NE.AND P0, PT, R0, UR5, PT ;  /* 0x0000000500007c0c */ /* 0x000fda000bf05270 */
[----:B------:R-:W-:Y:S05]  /*3c60*/  @P0 BRA `(.L_x_74) ;  /* 0x00000000003c0947 */ /* 0x000fea0003800000 */
[----:B------:R-:W1:Y:S01]  /*3c70*/  S2R R2, SR_LANEID ;  /* 0x0000000000027919 */ /* 0x000e620000000000 */
[----:B------:R-:W-:Y:S01]  /*3c80*/  ULOP3.LUT UR8, URZ, UR8, URZ, 0x33, !UPT ;  /* 0x00000008ff087292 */ /* 0x000fe2000f8e33ff */
[----:B------:R-:W-:Y:S01]  /*3c90*/  LOP3.LUT R4, RZ, UR5, RZ, 0x33, !PT ;  /* 0x00000005ff047c12 */ /* 0x000fe2000f8e33ff */
[----:B------:R-:W-:Y:S02]  /*3ca0*/  VOTEU.ANY UR7, UPT, PT ;  /* 0x0000000000077886 */ /* 0x000fe400038e0100 */
[----:B------:R-:W-:Y:S01]  /*3cb0*/  UFLO.U32 UR7, UR7 ;  /* 0x00000007000772bd */ /* 0x000fe200080e0000 */
[----:B------:R-:W2:Y:S01]  /*3cc0*/  REDUX UR5, R4 ;  /* 0x00000000040573c4 */ /* 0x000ea20000000000 */
[----:B------:R-:W-:-:S06]  /*3cd0*/  IMAD.U32 R0, RZ, RZ, UR8 ;  /* 0x00000008ff007e24 */ /* 0x000fcc000f8e00ff */
[----:B------:R3:W-:Y:S01]  /*3ce0*/  UTCATOMSWS.AND URZ, UR8 ;  /* 0x0000000800ff79e3 */ /* 0x0007e20008000000 */
[----:B------:R-:W4:Y:S01]  /*3cf0*/  REDUX UR6, R0 ;  /* 0x00000000000673c4 */ /* 0x000f220000000000 */
[----:B-1----:R-:W-:Y:S01]  /*3d00*/  ISETP.EQ.U32.AND P0, PT, R2, UR7, PT ;  /* 0x0000000702007c0c */ /* 0x002fe2000bf02070 */
[----:B--2---:R-:W-:Y:S01]  /*3d10*/  IMAD.U32 R2, RZ, RZ, UR5 ;  /* 0x00000005ff027e24 */ /* 0x004fe2000f8e00ff */
[----:B----4-:R-:W-:-:S11]  /*3d20*/  MOV R3, UR6 ;  /* 0x0000000600037c02 */ /* 0x010fd60008000f00 */
[----:B------:R3:W-:Y:S04]  /*3d30*/  @P0 ATOMS.AND RZ, [UR4+0x14], R3 ;  /* 0x00001403ffff098c */ /* 0x0007e8000a800004 */
[----:B------:R3:W-:Y:S01]  /*3d40*/  @P0 ATOMS.AND RZ, [UR4+0x18], R2 ;  /* 0x00001802ffff098c */ /* 0x0007e2000a800004 */
[----:B------:R-:W-:Y:S05]  /*3d50*/  BRA `(.L_x_75) ;  /* 0x0000000000147947 */ /* 0x000fea0003800000 */
.L_x_74:
[----:B------:R-:W-:Y:S02]  /*3d60*/  MOV R2, 0x3d80 ;  /* 0x00003d8000027802 */ /* 0x000fe40000000f00 */
[----:B----45:R-:W-:Y:S05]  /*3d70*/  CALL.REL.NOINC `($__internal_0_$__cuda_sm10x_tcgen05_guardrail_trap_col_being_dealloced_not_returned_by_alloc) ;  /* 0x0000005400707944 */ /* 0x030fea0003c00000 */
[----:B------:R-:W-:Y:S05]  /*3d80*/  BRA `(.L_x_75) ;  /* 0x0000000000087947 */ /* 0x000fea0003800000 */
.L_x_73:
[----:B------:R-:W-:Y:S02]  /*3d90*/  MOV R2, 0x3db0 ;  /* 0x00003db000027802 */ /* 0x000fe40000000f00 */
[----:B----45:R-:W-:Y:S05]  /*3da0*/  CALL.REL.NOINC `($__internal_2_$__cuda_sm10x_tcgen05_guardrail_trap_unallocated_columns_being_dealloced) ;  /* 0x00000054007c7944 */ /* 0x030fea0003c00000 */
.L_x_75:
[----:B------:R-:W-:Y:S01]  /*3db0*/  NOP ;  /* 0x0000000000007918 */ /* 0x000fe20000000000 */
[----:B---3--:R-:W-:Y:S05]  /*3dc0*/  EXIT ;  /* 0x000000000000794d */ /* 0x008fea0003800000 */
.L_x_57:
[----:B------:R-:W-:-:S09]  /*3dd0*/  UISETP.NE.OR UP2, UPT, UR8, 0x3, !UP2 ;  /* 0x000000030800788c */ /* 0x000fd2000d745670 */
[----:B------:R-:W-:Y:S05]  /*3de0*/  BRA.U UP2, `(.L_x_76) ;  /* 0x0000000d02407547 */ /* 0x000fea000b800000 */
[----:B------:R-:W1:Y:S01]  /*3df0*/  LDC R0, c[0x0][0xb30] ;  /* 0x0002cc00ff007b82 */ /* 0x000e620000000800 */
[----:B------:R-:W2:Y:S01]  /*3e00*/  LDCU.64 UR8, c[0x0][0x888] ;  /* 0x00011100ff0877ac */ /* 0x000ea20008000a00 */
[----:B------:R-:W-:Y:S02]  /*3e10*/  HFMA2 R29, -RZ, RZ, 0, 0 ;  /* 0x00000000ff1d7431 */ /* 0x000fe400000001ff */
[----:B------:R-:W-:Y:S01]  /*3e20*/  IMAD.MOV.U32 R31, RZ, RZ, 0x1 ;  /* 0x00000001ff1f7424 */ /* 0x000fe200078e00ff */
[----:B------:R-:W-:Y:S01]  /*3e30*/  MOV R23, 0x2000 ;  /* 0x0000200000177802 */ /* 0x000fe20000000f00 */
[----:B------:R-:W4:Y:S01]  /*3e40*/  LDCU.64 UR4, c[0x0][0x890] ;  /* 0x00011200ff0477ac */ /* 0x000f220008000a00 */
[----:B------:R-:W-:Y:S01]  /*3e50*/  IMAD.MOV.U32 R30, RZ, RZ, RZ ;  /* 0x000000ffff1e7224 */ /* 0x000fe200078e00ff */
[----:B------:R-:W3:Y:S01]  /*3e60*/  LDC R19, c[0x0][0x370] ;  /* 0x0000dc00ff137b82 */ /* 0x000ee20000000800 */
[----:B------:R-:W-:Y:S01]  /*3e70*/  UMOV UR7, 0x400 ;  /* 0x0000040000077882 */ /* 0x000fe20000000000 */
[----:B------:R-:W-:-:S02]  /*3e80*/  UPLOP3.LUT UP1, UPT, UPT, UPT, UPT, 0x40, 0x4 ;  /* 0x000000000004789c */ /* 0x000fc40003f2e870 */
[----:B------:R-:W-:-:S04]  /*3e90*/  ULEA UR7, UR37, UR7, 0x18 ;  /* 0x0000000725077291 */ /* 0x000fc8000f8ec0ff */
[----:B------:R-:W3:Y:S01]  /*3ea0*/  LDC R2, c[0x0][0xb0c] ;  /* 0x0002c300ff027b82 */ /* 0x000ee20000000800 */
[----:B------:R-:W-:Y:S02]  /*3eb0*/  UIADD3 UR13, UPT, UPT, UR7, 0xc8, URZ ;  /* 0x000000c8070d7890 */ /* 0x000fe4000fffe0ff */
[----:B--2---:R-:W-:Y:S02]  /*3ec0*/  UISETP.NE.U32.AND UP2, UPT, UR8, URZ, UPT ;  /* 0x000000ff0800728c */ /* 0x004fe4000bf45070 */
[----:B------:R-:W-:Y:S02]  /*3ed0*/  UIADD3 UR17, UPT, UPT, UR7, 0xc0, URZ ;  /* 0x000000c007117890 */ /* 0x000fe4000fffe0ff */
[----:B----4-:R-:W-:Y:S01]  /*3ee0*/  UISETP.NE.U32.AND UP3, UPT, UR4, URZ, UPT ;  /* 0x000000ff0400728c */ /* 0x010fe2000bf65070 */
[----:B------:R-:W2:Y:S01]  /*3ef0*/  LDC R18, c[0x0][0xb20] ;  /* 0x0002c800ff127b82 */ /* 0x000ea20000000800 */
[----:B-1----:R-:W-:Y:S01]  /*3f00*/  ISETP.NE.AND P1, PT, R0, 0x1, PT ;  /* 0x000000010000780c */ /* 0x002fe20003f25270 */
[----:B------:R-:W-:-:S02]  /*3f10*/  UISETP.NE.AND.EX UP2, UPT, UR9, URZ, UPT, UP2 ;  /* 0x000000ff0900728c */ /* 0x000fc4000bf45320 */
[----:B------:R-:W-:Y:S02]  /*3f20*/  UPRMT UR13, UR37, 0x654, UR13 ;  /* 0x00000654250d7896 */ /* 0x000fe4000800000d */
[----:B------:R-:W-:Y:S02]  /*3f30*/  UISETP.NE.AND.EX UP3, UPT, UR5, URZ, UPT, UP3 ;  /* 0x000000ff0500728c */ /* 0x000fe4000bf65330 */
[----:B------:R-:W1:Y:S08]  /*3f40*/  LDC.64 R32, c[0x0][0x348] ;  /* 0x0000d200ff207b82 */ /* 0x000e700000000a00 */
[----:B------:R-:W4:Y:S08]  /*3f50*/  LDC.64 R16, c[0x0][0xb10] ;  /* 0x0002c400ff107b82 */ /* 0x000f300000000a00 */
[----:B------:R-:W1:Y:S08]  /*3f60*/  LDC.64 R6, c[0x0][0xb18] ;  /* 0x0002c600ff067b82 */ /* 0x000e700000000a00 */
[----:B------:R-:W1:Y:S08]  /*3f70*/  LDC.64 R4, c[0x0][0xb28] ;  /* 0x0002ca00ff047b82 */ /* 0x000e700000000a00 */
[----:B--23--:R-:W1:Y:S02]  /*3f80*/  LDC R22, c[0x0][0x374] ;  /* 0x0000dd00ff167b82 */ /* 0x00ce640000000800 */
.L_x_85:
[C---:B------:R-:W-:Y:S02]  /*3f90*/  LEA R0, R30.reuse, UR7, 0x3 ;  /* 0x000000071e007c11 */ /* 0x040fe4000f8e18ff */
[----:B------:R-:W-:Y:S02]  /*3fa0*/  SHF.L.U32 R3, R29, 0x1f, RZ ;  /* 0x0000001f1d037819 */ /* 0x000fe400000006ff */
[----:B------:R-:W-:Y:S02]  /*3fb0*/  LEA R24, R30, UR7, 0x4 ;  /* 0x000000071e187c11 */ /* 0x000fe4000f8e20ff */
[----:B--2---:R-:W2:Y:S02]  /*3fc0*/  SYNCS.PHASECHK.TRANS64.TRYWAIT P0, [R0+URZ+0xf0], R3 ;  /* 0x0000f003000075a7 */ /* 0x004ea400080011ff */
[----:B--2---:R-:W-:Y:S05]  /*3fd0*/  @!P0 BRA `(.L_x_77) ;  /* 0x0000005000148947 */ /* 0x004fea0003800000 */
.L_x_158:
[----:B------:R-:W-:Y:S01]  /*3fe0*/  ISETP.GE.AND P0, PT, R72, 0x1, PT ;  /* 0x000000014800780c */ /* 0x000fe20003f06270 */
[----:B------:R-:W3:Y:S01]  /*3ff0*/  LDS.128 R24, [R24+0x180] ;  /* 0x0001800018187984 */ /* 0x000ee20000000c00 */
[----:B--2---:R-:W-:Y:S01]  /*4000*/  VIADD R0, R0, 0x100 ;  /* 0x0000010000007836 */ /* 0x004fe20000000000 */
[----:B------:R-:W-:Y:S01]  /*4010*/  @!PT LDS RZ, [RZ] ;  /* 0x00000000fffff984 */ /* 0x000fe20000000800 */
[----:B------:R-:W-:Y:S01]  /*4020*/  @!PT LDS RZ, [RZ] ;  /* 0x00000000fffff984 */ /* 0x000fe20000000800 */
[----:B------:R-:W-:Y:S01]  /*4030*/  @!PT LDS RZ, [RZ] ;  /* 0x00000000fffff984 */ /* 0x000fe20000000800 */
[----:B------:R-:W-:Y:S01]  /*4040*/  @!PT LDS RZ, [RZ] ;  /* 0x00000000fffff984 */ /* 0x000fe20000000800 */
[----:B------:R2:W-:Y:S06]  /*4050*/  MEMBAR.ALL.CTA ;  /* 0x0000000000007992 */ /* 0x0005ec0000008000 */
[----:B--2---:R-:W2:Y:S01]  /*4060*/  FENCE.VIEW.ASYNC.S ;  /* 0x00000000000073c6 */ /* 0x004ea20000000000 */
[----:B------:R-:W-:Y:S04]  /*4070*/  PRMT R0, RZ, 0x654, R0 ;  /* 0x00000654ff007816 */ /* 0x000fe80000000000 */
[----:B--2---:R2:W-:Y:S01]  /*4080*/  SYNCS.ARRIVE.TRANS64.RED.A1T0 RZ, [R0+URZ], RZ ;  /* 0x000000ff00ff79a7 */ /* 0x0045e200081004ff */
[----:B---3--:R-:W-:Y:S11]  /*4090*/  LOP3.LUT P3, RZ, R26, 0x1, RZ, 0xc0, !PT ;  /* 0x000000011aff7812 */ /* 0x008ff6000786c0ff */
[----:B------:R-:W-:Y:S02]  /*40a0*/  @!UPT UIADD3 URZ, UPT, UPT, URZ, URZ, URZ ;  /* 0x000000fffffff290 */ /* 0x000fe4000fffe0ff */
[----:B------:R-:W-:Y:S02]  /*40b0*/  @P3 MOV R13, R24 ;  /* 0x00000018000d3202 */ /* 0x000fe40000000f00 */
[----:B------:R-:W-:Y:S01]  /*40c0*/  @P3 LOP3.LUT R8, R25, 0xffff, RZ, 0xc0, !PT ;  /* 0x0000ffff19083812 */ /* 0x000fe200078ec0ff */
[----:B--2---:R-:W-:Y:S06]  /*40d0*/  @!P0 BRA `(.L_x_78) ;  /* 0x0000000000a48947 */ /* 0x004fec0003800000 */
[----:B-1----:R-:W-:Y:S01]  /*40e0*/  IMAD.HI.U32 R35, R22, R7, RZ ;  /* 0x0000000716237227 */ /* 0x002fe200078e00ff */
[----:B------:R-:W-:Y:S02]  /*40f0*/  ISETP.NE.AND P0, PT, R6, 0x1, PT ;  /* 0x000000010600780c */ /* 0x000fe40003f05270 */
[----:B------:R-:W-:Y:S01]  /*4100*/  ISETP.NE.AND P2, PT, R72, 0x1, PT ;  /* 0x000000014800780c */ /* 0x000fe20003f45270 */
[----:B----4-:R-:W-:Y:S01]  /*4110*/  IMAD.HI.U32 R34, R19, R16, RZ ;  /* 0x0000001013227227 */ /* 0x010fe200078e00ff */
[----:B------:R-:W-:Y:S02]  /*4120*/  SHF.R.U32.HI R35, RZ, R18, R35 ;  /* 0x00000012ff237219 */ /* 0x000fe40000011623 */
[----:B------:R-:W-:Y:S01]  /*4130*/  ISETP.NE.AND P4, PT, R2, 0x1, PT ;  /* 0x000000010200780c */ /* 0x000fe20003f85270 */
[----:B------:R-:W-:Y:S01]  /*4140*/  IMAD.HI.U32 R36, R13, R16, RZ ;  /* 0x000000100d247227 */ /* 0x000fe200078e00ff */
[----:B------:R-:W-:Y:S02]  /*4150*/  SHF.R.U32.HI R34, RZ, R17, R34 ;  /* 0x00000011ff227219 */ /* 0x000fe40000011622 */
[----:B------:R-:W-:Y:S01]  /*4160*/  SEL R3, R22, R35, !P0 ;  /* 0x0000002316037207 */ /* 0x000fe20004000000 */
[C---:B------:R-:W-:Y:S01]  /*4170*/  IMAD.HI.U32 R35, R8.reuse, R7, RZ ;  /* 0x0000000708237227 */ /* 0x040fe200078e00ff */
[----:B------:R-:W-:Y:S02]  /*4180*/  SEL R11, R19, R34, !P4 ;  /* 0x00000022130b7207 */ /* 0x000fe40006000000 */
[----:B------:R-:W-:Y:S01]  /*4190*/  SHF.R.U32.HI R36, RZ, R17, R36 ;  /* 0x00000011ff247219 */ /* 0x000fe20000011624 */
[----:B------:R-:W-:Y:S01]  /*41a0*/  IMAD.HI.U32 R38, R3, R4, RZ ;  /* 0x0000000403267227 */ /* 0x000fe200078e00ff */
[----:B------:R-:W-:Y:S03]  /*41b0*/  SHF.R.U32.HI R35, RZ, R18, R35 ;  /* 0x00000012ff237219 */ /* 0x000fe60000011623 */
[----:B------:R-:W-:Y:S01]  /*41c0*/  IMAD.HI.U32 R34, R11, R4, RZ ;  /* 0x000000040b227227 */ /* 0x000fe200078e00ff */
[----:B------:R-:W-:Y:S02]  /*41d0*/  @P2 SHF.R.U32.HI R3, RZ, R5, R38 ;  /* 0x00000005ff032219 */ /* 0x000fe40000011626 */
[----:B------:R-:W-:Y:S02]  /*41e0*/  SEL R9, R8, R35, !P0 ;  /* 0x0000002308097207 */ /* 0x000fe40004000000 */
[----:B------:R-:W-:Y:S01]  /*41f0*/  @P2 SHF.R.U32.HI R11, RZ, R5, R34 ;  /* 0x00000005ff0b2219 */ /* 0x000fe20000011622 */
[C---:B------:R-:W-:Y:S01]  /*4200*/  IMAD R10, R72.reuse, R3, RZ ;  /* 0x00000003480a7224 */ /* 0x040fe200078e02ff */
[----:B------:R-:W-:Y:S01]  /*4210*/  SEL R3, R13, R36, !P4 ;  /* 0x000000240d037207 */ /* 0x000fe20006000000 */
[C---:B------:R-:W-:Y:S03]  /*4220*/  IMAD.HI.U32 R14, R9.reuse, R4, RZ ;  /* 0x00000004090e7227 */ /* 0x040fe600078e00ff */
[----:B------:R-:W-:Y:S01]  /*4230*/  ISETP.GE.AND P0, PT, R9, R10, PT ;  /* 0x0000000a0900720c */ /* 0x000fe20003f06270 */
[C---:B------:R-:W-:Y:S01]  /*4240*/  IMAD R12, R72.reuse, R11, RZ ;  /* 0x0000000b480c7224 */ /* 0x040fe200078e02ff */
[-C--:B------:R-:W-:Y:S04]  /*4250*/  SHF.R.U32.HI R14, RZ, R5.reuse, R14 ;  /* 0x00000005ff0e7219 */ /* 0x080fe8000001160e */
[----:B------:R-:W-:Y:S02]  /*4260*/  ISETP.GE.OR P0, PT, R3, R12, P0 ;  /* 0x0000000c0300720c */ /* 0x000fe40000706670 */
[----:B------:R-:W-:Y:S05]  /*4270*/  SEL R15, R9, R14, !P2 ;  /* 0x0000000e090f7207 */ /* 0x000fea0005000000 */
[----:B------:R-:W-:Y:S04]  /*4280*/  IMAD.MOV R14, RZ, RZ, -R15 ;  /* 0x000000ffff0e7224 */ /* 0x000fe800078e0a0f */
[----:B------:R-:W-:Y:S02]  /*4290*/  IMAD R14, R72, R14, R9 ;  /* 0x0000000e480e7224 */ /* 0x000fe400078e0209 */
[C---:B------:R-:W-:Y:S05]  /*42a0*/  @!P0 IMAD.HI.U32 R10, R3.reuse, R4, RZ ;  /* 0x00000004030a8227 */ /* 0x040fea00078e00ff */
[----:B------:R-:W-:Y:S04]  /*42b0*/  @!P0 SHF.R.U32.HI R10, RZ, R5, R10 ;  /* 0x00000005ff0a8219 */ /* 0x000fe8000001160a */
[----:B------:R-:W-:Y:S01]  /*42c0*/  @!P0 SEL R0, R3, R10, !P2 ;  /* 0x0000000a03008207 */ /* 0x000fe20005000000 */
[----:B------:R-:W-:Y:S03]  /*42d0*/  IMAD.MOV R10, RZ, RZ, -R3 ;  /* 0x000000ffff0a7224 */ /* 0x000fe600078e0a03 */
[----:B------:R-:W-:Y:S01]  /*42e0*/  @!P0 IADD3 R15, PT, PT, R15, -R0, RZ ;  /* 0x800000000f0f8210 */ /* 0x000fe20007ffe0ff */
[----:B------:R-:W-:Y:S01]  /*42f0*/  @!P0 IMAD R0, R11, R14, R0 ;  /* 0x0000000e0b008224 */ /* 0x000fe200078e0200 */
[----:B------:R-:W-:Y:S01]  /*4300*/  IADD3 R11, PT, PT, -R9, RZ, RZ ;  /* 0x000000ff090b7210 */ /* 0x000fe20007ffe1ff */
[----:B------:R-:W-:Y:S02]  /*4310*/  IMAD R13, R2, R10, R13 ;  /* 0x0000000a020d7224 */ /* 0x000fe400078e020d */
[----:B------:R-:W-:Y:S02]  /*4320*/  @!P0 IMAD R9, R15, R72, R3 ;  /* 0x000000480f098224 */ /* 0x000fe400078e0203 */
[----:B------:R-:W-:Y:S02]  /*4330*/  @!P0 IMAD.MOV.U32 R3, RZ, RZ, R0 ;  /* 0x000000ffff038224 */ /* 0x000fe400078e0000 */
[----:B------:R-:W-:Y:S02]  /*4340*/  IMAD R8, R6, R11, R8 ;  /* 0x0000000b06087224 */ /* 0x000fe400078e0208 */
[----:B------:R-:W-:Y:S02]  /*4350*/  IMAD R13, R3, R2, R13 ;  /* 0x00000002030d7224 */ /* 0x000fe400078e020d */
[----:B------:R-:W-:Y:S02]  /*4360*/  IMAD R8, R9, R6, R8 ;  /* 0x0000000609087224 */ /* 0x000fe400078e0208 */
.L_x_78:
[----:B------:R-:W-:Y:S05]  /*4370*/  BRA.U UP1, `(.L_x_79) ;  /* 0x0000000101107547 */ /* 0x000fea000b800000 */
[----:B------:R-:W-:Y:S04]  /*4380*/  MOV R0, UR6 ;  /* 0x0000000600007c02 */ /* 0x000fe80008000f00 */
[----:B------:R-:W-:Y:S04]  /*4390*/  SHF.L.U32 R3, R0, 0x1f, RZ ;  /* 0x0000001f00037819 */ /* 0x000fe800000006ff */
[----:B------:R-:W2:Y:S02]  /*43a0*/  SYNCS.PHASECHK.TRANS64.TRYWAIT P0, [UR7+0xe8], R3 ;  /* 0x0000e803ff0075a7 */ /* 0x000ea40008001107 */
[----:B--2---:R-:W-:Y:S05]  /*43b0*/  @!P0 BRA `(.L_x_80) ;  /* 0x0000004c00308947 */ /* 0x004fea0003800000 */
.L_x_79:
[----:B------:R-:W-:Y:S02]  /*43c0*/  R2UR UR19, R21 ;  /* 0x00000000151372ca */ /* 0x000fe400000e0000 */
[----:B------:R-:W-:Y:S02]  /*43d0*/  R2UR UR18, R20 ;  /* 0x00000000141272ca */ /* 0x000fe400000e0000 */
[----:B------:R-:W-:Y:S02]  /*43e0*/  ISETP.NE.U32.AND P2, PT, RZ, UR4, PT ;  /* 0x00000004ff007c0c */ /* 0x000fe4000bf45070 */
[----:B------:R-:W-:Y:S02]  /*43f0*/  SHF.L.U32 R12, R31, 0x1f, RZ ;  /* 0x0000001f1f0c7819 */ /* 0x000fe400000006ff */
[----:B------:R-:W-:Y:S05]  /*4400*/  ISETP.NE.AND.EX P2, PT, RZ, UR5, PT, P2 ;  /* 0x00000005ff007c0c */ /* 0x000fea000bf45320 */
[----:B------:R-:W-:Y:S02]  /*4410*/  USHF.L.U32 UR19, UR19, 0x7, URZ ;  /* 0x0000000713137899 */ /* 0x000fe400080006ff */
[----:B------:R-:W-:Y:S01]  /*4420*/  USHF.L.U32 UR18, UR18, 0x7, URZ ;  /* 0x0000000712127899 */ /* 0x000fe200080006ff */
[----:B------:R-:W-:Y:S11]  /*4430*/  BRA.U !UP3, `(.L_x_81) ;  /* 0x000000010b347547 */ /* 0x000ff6000b800000 */
[----:B------:R-:W-:Y:S01]  /*4440*/  UPLOP3.LUT UP0, UPT, UPT, UPT, UP2, 0x80, 0x8 ;  /* 0x000000000008789c */ /* 0x000fe20003f0f020 */
[----:B--2---:R-:W-:Y:S02]  /*4450*/  HFMA2 R0, -RZ, RZ, 0, 5.9604644775390625e-08 ;  /* 0x00000001ff007431 */ /* 0x004fe400000001ff */
[----:B------:R-:W-:Y:S03]  /*4460*/  IMAD.MOV.U32 R171, RZ, RZ, 0x1 ;  /* 0x00000001ffab7424 */ /* 0x000fe600078e00ff */
[----:B------:R-:W-:Y:S05]  /*4470*/  PLOP3.LUT P0, PT, PT, PT, UP0, 0x80, 0x8 ;  /* 0x000000000008781c */ /* 0x000fea0003f0f008 */
[----:B------:R-:W2:Y:S01]  /*4480*/  @UP0 LDCU.64 UR10, c[0x0][0x888] ;  /* 0x00011100ff0a07ac */ /* 0x000ea20008000a00 */
[----:B------:R-:W-:Y:S07]  /*4490*/  @UP0 UIMAD UR8, UR36, UR4, URZ ;  /* 0x00000004240802a4 */ /* 0x000fee000f8e02ff */
[----:B------:R-:W-:Y:S01]  /*44a0*/  @!P0 PRMT R171, R0, 0x7610, R171 ;  /* 0x0000761000ab8816 */ /* 0x000fe200000000ab */
[----:B--2---:R-:W-:Y:S03]  /*44b0*/  @UP0 UIMAD.WIDE UR10, UR8, 0x4, UR10 ;  /* 0x00000004080a08a5 */ /* 0x004fe6000f8e020a */
[----:B------:R-:W2:Y:S03]  /*44c0*/  @!UP0 LDCU UR8, c[0x0][0x880] ;  /* 0x00011000ff0887ac */ /* 0x000ea60008000800 */
[----:B------:R-:W-:Y:S01]  /*44d0*/  IMAD.U32 R10, RZ, RZ, UR10 ;  /* 0x0000000aff0a7e24 */ /* 0x000fe2000f8e00ff */
[----:B------:R-:W-:Y:S05]  /*44e0*/  MOV R11, UR11 ;  /* 0x0000000b000b7c02 */ /* 0x000fea0008000f00 */
[----:B-----5:R3:W5:Y:S02]  /*44f0*/  @P0 LDG.E R81, desc[UR46][R10.64] ;  /* 0x0000002e0a510981 */ /* 0x020764000c1e1900 */
[----:B--23--:R-:W-:Y:S07]  /*4500*/  @!P0 IMAD.U32 R81, RZ, RZ, UR8 ;  /* 0x00000008ff518e24 */ /* 0x00cfee000f8e00ff */
.L_x_81:
[----:B-----5:R-:W-:Y:S01]  /*4510*/  @!P2 FSETP.EQ.AND P0, PT, R81, RZ, PT ;  /* 0x000000ff5100a20b */ /* 0x020fe20003f02000 */
[----:B------:R-:W-:Y:S01]  /*4520*/  @!UPT UIADD3 URZ, UPT, UPT, URZ, URZ, URZ ;  /* 0x000000fffffff290 */ /* 0x000fe2000fffe0ff */
[----:B------:R-:W-:Y:S11]  /*4530*/  @!P2 BRA `(.L_x_82) ;  /* 0x000000000014a947 */ /* 0x000ff60003800000 */
[----:B------:R-:W-:Y:S02]  /*4540*/  LOP3.LUT P2, RZ, R171, 0xff, RZ, 0xc0, !PT ;  /* 0x000000ffabff7812 */ /* 0x000fe4000784c0ff */
[----:B------:R-:W-:Y:S04]  /*4550*/  PLOP3.LUT P0, PT, PT, PT, UP0, 0x80, 0x8 ;  /* 0x000000000008781c */ /* 0x000fe80003f0f008 */
[----:B------:R-:W-:Y:S07]  /*4560*/  PLOP3.LUT P0, PT, P0, PT, PT, 0x8, 0x80 ;  /* 0x000000000080781c */ /* 0x000fee000070e170 */
[----:B------:R-:W-:Y:S11]  /*4570*/  @P2 FSETP.EQ.AND P0, PT, R81, RZ, PT ;  /* 0x000000ff5100220b */ /* 0x000ff60003f02000 */
[----:B------:R-:W-:Y:S02]  /*4580*/  @!UPT UIADD3 URZ, UPT, UPT, URZ, URZ, URZ ;  /* 0x000000fffffff290 */ /* 0x000fe4000fffe0ff */
.L_x_82:
[----:B------:R-:W3:Y:S01]  /*4590*/  SYNCS.PHASECHK.TRANS64.TRYWAIT P2, [UR7+0xd0], R12 ;  /* 0x0000d00cff0075a7 */ /* 0x000ee20008041107 */
[----:B------:R-:W-:Y:S04]  /*45a0*/  ELECT P4, URZ, PT ;  /* 0x0000000000ff782f */ /* 0x000fe80003880000 */
[----:B------:R-:W-:Y:S11]  /*45b0*/  PLOP3.LUT P4, PT, P0, P4, PT, 0xf2, 0x2f ;  /* 0x00000000002f781c */ /* 0x000ff60000789e72 */
[----:B------:R-:W-:Y:S02]  /*45c0*/  @!UPT UIADD3 URZ, UPT, UPT, URZ, URZ, URZ ;  /* 0x000000fffffff290 */ /* 0x000fe4000fffe0ff */
[----:B-1----:R-:W-:Y:S05]  /*45d0*/  @!P4 IADD3 R21, P0, PT, R32, 0x580, RZ ;  /* 0x000005802015c810 */ /* 0x002fea0007f1e0ff */
[----:B------:R-:W-:Y:S01]  /*45e0*/  @!P4 IMAD.X R20, RZ, RZ, R33, P0 ;  /* 0x000000ffff14c224 */ /* 0x000fe200000e0621 */
[----:B---3--:R-:W-:Y:S07]  /*45f0*/  @!P2 BRA `(.L_x_83) ;  /* 0x0000004800b8a947 */ /* 0x008fee0003800000 */
.L_x_161:
[----:B------:R-:W3:Y:S01]  /*4600*/  LDC.64 R14, c[0x0][0xb10] ;  /* 0x0002c400ff0e7b82 */ /* 0x000ee20000000a00 */
[----:B------:R-:W-:Y:S01]  /*4610*/  @!P4 R2UR UR8, R20 ;  /* 0x000000001408c2ca */ /* 0x000fe200000e0000 */
[----:B------:R-:W-:Y:S01]  /*4620*/  VOTEU.ALL UP1, P4 ;  /* 0x0000000000ff7886 */ /* 0x000fe20002020000 */
[----:B------:R-:W-:Y:S01]  /*4630*/  @!P4 R2UR UR9, R21 ;  /* 0x000000001509c2ca */ /* 0x000fe200000e0000 */
[----:B------:R-:W-:Y:S01]  /*4640*/  UMOV UR10, 0x0 ;  /* 0x00000000000a7882 */ /* 0x000fe20000000000 */
[----:B------:R-:W-:Y:S03]  /*4650*/  UMOV UR11, 0x10000000 ;  /* 0x10000000000b7882 */ /* 0x000fe60000000000 */
[----:B------:R-:W5:Y:S01]  /*4660*/  LDC.64 R10, c[0x0][0xb18] ;  /* 0x0002c600ff0a7b82 */ /* 0x000f620000000a00 */
[----:B------:R-:W-:Y:S01]  /*4670*/  @!UP1 UIADD3 UR16, UPT, UPT, UR7, 0x200, URZ ;  /* 0x0000020007109890 */ /* 0x000fe2000fffe0ff */
[----:B------:R-:W-:Y:S01]  /*4680*/  @P3 SHF.R.U32.HI R28, RZ, 0x10, R25 ;  /* 0x00000010ff1c3819 */ /* 0x000fe20000011619 */
[----:B------:R-:W-:Y:S01]  /*4690*/  VOTEU.ALL UP1, P4 ;  /* 0x0000000000ff7886 */ /* 0x000fe20002020000 */
[----:B------:R-:W-:Y:S01]  /*46a0*/  UMOV UR20, UR36 ;  /* 0x0000002400147c82 */ /* 0x000fe20008000000 */
[----:B------:R-:W-:Y:S03]  /*46b0*/  VIADD R30, R30, 0x1 ;  /* 0x000000011e1e7836 */ /* 0x000fe60000000000 */
[----:B--2---:R-:W2:Y:S01]  /*46c0*/  @!P1 LDC R0, c[0x0][0xb20] ;  /* 0x0002c800ff009b82 */ /* 0x004ea20000000800 */
[----:B------:R-:W-:Y:S01]  /*46d0*/  IMAD.U32 R21, RZ, RZ, UR8 ;  /* 0x00000008ff157e24 */ /* 0x000fe2000f8e00ff */
[----:B------:R-:W-:Y:S06]  /*46e0*/  UPRMT UR8, UR37, 0x654, UR17 ;  /* 0x0000065425087896 */ /* 0x000fec0008000011 */
[----:B-1----:R-:W1:Y:S01]  /*46f0*/  @!P1 LDC R3, c[0x0][0xb0c] ;  /* 0x0002c300ff039b82 */ /* 0x002e620000000800 */
[----:B------:R-:W-:Y:S01]  /*4700*/  IMAD.U32 R20, RZ, RZ, UR9 ;  /* 0x00000009ff147e24 */ /* 0x000fe2000f8e00ff */
[----:B------:R-:W-:Y:S04]  /*4710*/  @!P4 R2UR UR15, R21 ;  /* 0x00000000150fc2ca */ /* 0x000fe800000e0000 */
[----:B------:R-:W-:Y:S01]  /*4720*/  @!P4 R2UR UR14, R20 ;  /* 0x00000000140ec2ca */ /* 0x000fe200000e0000 */
[----:B------:R-:W-:Y:S11]  /*4730*/  @!P4 IMAD.MOV.U32 R20, RZ, RZ, 0x2000 ;  /* 0x00002000ff14c424 */ /* 0x000ff600078e00ff */
[----:B------:R-:W-:Y:S01]  /*4740*/  @!UPT UIADD3 URZ, UPT, UPT, URZ, URZ, URZ ;  /* 0x000000fffffff290 */ /* 0x000fe2000fffe0ff */
[----:B------:R1:W-:Y:S01]  /*4750*/  @!UP1 UTMALDG.3D [UR16], [UR14], desc[UR10] ;  /* 0x00000a100e0095b4 */ /* 0x0003e20008011000 */
[----:B------:R1:W-:Y:S02]  /*4760*/  @!P4 SYNCS.ARRIVE.TRANS64.RED.A0TR RZ, [UR7+0xc0], R20 ;  /* 0x0000c014ffffc9a7 */ /* 0x0003e40008300407 */
[----:B-1----:R-:W-:Y:S01]  /*4770*/  @!P1 ISETP.NE.AND P2, PT, R3, 0x1, PT ;  /* 0x000000010300980c */ /* 0x002fe20003f45270 */
[C---:B---3--:R-:W-:Y:S01]  /*4780*/  @!P1 IMAD.HI.U32 R14, R13.reuse, R14, RZ ;  /* 0x0000000e0d0e9227 */ /* 0x048fe200078e00ff */
[----:B-----5:R-:W-:Y:S03]  /*4790*/  @!P1 ISETP.NE.AND P0, PT, R10, 0x1, PT ;  /* 0x000000010a00980c */ /* 0x020fe60003f05270 */
[C---:B------:R-:W-:Y:S01]  /*47a0*/  @!P1 IMAD.HI.U32 R11, R8.reuse, R11, RZ ;  /* 0x0000000b080b9227 */ /* 0x040fe200078e00ff */
[----:B------:R-:W-:Y:S04]  /*47b0*/  @!P1 SHF.R.U32.HI R14, RZ, R15, R14 ;  /* 0x0000000fff0e9219 */ /* 0x000fe8000001160e */
[----:B--2---:R-:W-:Y:S01]  /*47c0*/  @!P1 SHF.R.U32.HI R9, RZ, R0, R11 ;  /* 0x00000000ff099219 */ /* 0x004fe2000001160b */
[----:B------:R-:W-:Y:S01]  /*47d0*/  SYNCS.ARRIVE.TRANS64.RED.A1T0 RZ, [UR8], RZ ;  /* 0x000000ffffff79a7 */ /* 0x000fe20008100408 */
[----:B------:R-:W-:Y:S02]  /*47e0*/  @!P1 SEL R14, R13, R14, !P2 ;  /* 0x0000000e0d0e9207 */ /* 0x000fe40005000000 */
[----:B------:R-:W-:Y:S01]  /*47f0*/  @!P1 SEL R9, R8, R9, !P0 ;  /* 0x0000000908099207 */ /* 0x000fe20004000000 */
[----:B------:R-:W1:Y:S04]  /*4800*/  SYNCS.PHASECHK.TRANS64.TRYWAIT P5, [UR7+0xd8], R12 ;  /* 0x0000d80cff0075a7 */ /* 0x000e6800080a1107 */
[----:B------:R-:W-:Y:S02]  /*4810*/  @!P1 IMAD.IADD R0, R9, 0x1, -R14 ;  /* 0x0000000109009824 */ /* 0x000fe400078e0a0e */
[----:B------:R-:W-:Y:S02]  /*4820*/  @!P1 IMAD.IADD R9, R14, 0x1, -R9 ;  /* 0x000000010e099824 */ /* 0x000fe400078e0a09 */
[----:B------:R-:W-:Y:S02]  /*4830*/  @!P1 IMAD R13, R0, R3, R13 ;  /* 0x00000003000d9224 */ /* 0x000fe400078e020d */
[----:B------:R-:W-:Y:S01]  /*4840*/  @!P1 IMAD R8, R9, R10, R8 ;  /* 0x0000000a09089224 */ /* 0x000fe200078e0208 */
[----:B-1----:R-:W-:Y:S06]  /*4850*/  @!P5 BRA `(.L_x_84) ;  /* 0x000000480038d947 */ /* 0x002fec0003800000 */
.L_x_163:
[----:B-1----:R-:W-:Y:S01]  /*4860*/  @!P4 IADD3 R3, P0, PT, R32, 0x580, RZ ;  /* 0x000005802003c810 */ /* 0x002fe20007f1e0ff */
[----:B------:R-:W-:Y:S01]  /*4870*/  VOTEU.ALL UP1, P4 ;  /* 0x0000000000ff7886 */ /* 0x000fe20002020000 */
[----:B------:R-:W-:Y:S01]  /*4880*/  UMOV UR20, 0x0 ;  /* 0x0000000000147882 */ /* 0x000fe20000000000 */
[----:B------:R-:W-:Y:S01]  /*4890*/  UMOV UR21, 0x10000000 ;  /* 0x1000000000157882 */ /* 0x000fe20000000000 */
[----:B------:R-:W-:Y:S01]  /*48a0*/  @!P4 R2UR UR9, R3 ;  /* 0x000000000309c2ca */ /* 0x000fe200000e0000 */
[----:B------:R-:W-:Y:S01]  /*48b0*/  @!P4 IMAD.X R0, RZ, RZ, R33, P0 ;  /* 0x000000ffff00c224 */ /* 0x000fe200000e0621 */
[----:B------:R-:W-:Y:S01]  /*48c0*/  @!UP1 UIADD3 UR10, UPT, UPT, UR18, 0x40, URZ ;  /* 0x00000040120a9890 */ /* 0x000fe2000fffe0ff */
[----:B------:R-:W-:Y:S01]  /*48d0*/  ISETP.NE.AND P0, PT, R30, 0x2, PT ;  /* 0x000000021e00780c */ /* 0x000fe20003f05270 */
[----:B------:R-:W-:Y:S01]  /*48e0*/  UMOV UR11, UR19 ;  /* 0x00000013000b7c82 */ /* 0x000fe20008000000 */
[----:B------:R-:W-:Y:S01]  /*48f0*/  UMOV UR12, UR36 ;  /* 0x00000024000c7c82 */ /* 0x000fe20008000000 */
[----:B------:R-:W-:Y:S01]  /*4900*/  @!P4 R2UR UR8, R0 ;  /* 0x000000000008c2ca */ /* 0x000fe200000e0000 */
[----:B------:R-:W-:Y:S01]  /*4910*/  IMAD.IADD R20, R8, 0x1, R147 ;  /* 0x0000000108147824 */ /* 0x000fe200078e0293 */
[----:B------:R-:W-:Y:S01]  /*4920*/  @P3 R2UR UR36, R28 ;  /* 0x000000001c2432ca */ /* 0x000fe200000e0000 */
[----:B------:R-:W-:Y:S01]  /*4930*/  IMAD.IADD R21, R13, 0x1, R170 ;  /* 0x000000010d157824 */ /* 0x000fe200078e02aa */
[----:B------:R-:W-:Y:S02]  /*4940*/  SEL R0, RZ, 0x1, P0 ;  /* 0x00000001ff007807 */ /* 0x000fe40000000000 */
[----:B------:R-:W-:Y:S01]  /*4950*/  LOP3.LUT R31, R31, 0x1, RZ, 0x3c, !PT ;  /* 0x000000011f1f7812 */ /* 0x000fe200078e3cff */
[----:B------:R-:W-:Y:S01]  /*4960*/  IMAD.U32 R10, RZ, RZ, UR9 ;  /* 0x00000009ff0a7e24 */ /* 0x000fe2000f8e00ff */
[----:B------:R-:W-:Y:S01]  /*4970*/  @!UP1 UIADD3 UR9, UPT, UPT, UR7, 0xc8, URZ ;  /* 0x000000c807099890 */ /* 0x000fe2000fffe0ff */
[----:B------:R-:W-:Y:S02]  /*4980*/  LOP3.LUT R29, R29, R0, RZ, 0x3c, !PT ;  /* 0x000000001d1d7212 */ /* 0x000fe400078e3cff */
[----:B------:R-:W-:Y:S02]  /*4990*/  SEL R30, R30, RZ, P0 ;  /* 0x000000ff1e1e7207 */ /* 0x000fe40000000000 */
[----:B------:R-:W-:Y:S01]  /*49a0*/  IMAD.U32 R11, RZ, RZ, UR8 ;  /* 0x00000008ff0b7e24 */ /* 0x000fe2000f8e00ff */
[----:B------:R-:W-:Y:S01]  /*49b0*/  @!P4 R2UR UR14, R10 ;  /* 0x000000000a0ec2ca */ /* 0x000fe200000e0000 */
[----:B------:R-:W-:Y:S01]  /*49c0*/  @!UP1 UIADD3 UR8, UPT, UPT, UR7, 0x2200, URZ ;  /* 0x0000220007089890 */ /* 0x000fe2000fffe0ff */
[----:B------:R-:W-:Y:S02]  /*49d0*/  VOTEU.ALL UP1, P4 ;  /* 0x0000000000ff7886 */ /* 0x000fe40002020000 */
[----:B------:R-:W-:Y:S11]  /*49e0*/  @!P4 R2UR UR15, R11 ;  /* 0x000000000b0fc2ca */ /* 0x000ff600000e0000 */
[----:B------:R-:W-:Y:S02]  /*49f0*/  @!UPT UIADD3 URZ, UPT, UPT, URZ, URZ, URZ ;  /* 0x000000fffffff290 */ /* 0x000fe4000fffe0ff */
[----:B------:R2:W-:Y:S01]  /*4a00*/  @!UP1 UTMALDG.3D [UR8], [UR14], desc[UR20] ;  /* 0x000014080e0095b4 */ /* 0x0005e20008011000 */
[----:B------:R2:W-:Y:S01]  /*4a10*/  @!P4 SYNCS.ARRIVE.TRANS64.RED.A0TR RZ, [UR7+0xc8], R23 ;  /* 0x0000c817ffffc9a7 */ /* 0x0005e20008300407 */
[----:B------:R-:W-:Y:S01]  /*4a20*/  UPLOP3.LUT UP1, UPT, UPT, UPT, UPT, 0x80, 0x8 ;  /* 0x000000000008789c */ /* 0x000fe20003f2f070 */
[----:B------:R-:W-:Y:S01]  /*4a30*/  SYNCS.ARRIVE.TRANS64.RED.A1T0 RZ, [UR13], RZ ;  /* 0x000000ffffff79a7 */ /* 0x000fe2000810040d */
[----:B------:R-:W-:Y:S09]  /*4a40*/  @P3 BRA `(.L_x_85) ;  /* 0xfffffff400503947 */ /* 0x000ff2000383ffff */
[----:B------:R-:W-:-:S04]  /*4a50*/  SHF.L.U32 R3, R31, 0x1f, RZ ;  /* 0x0000001f1f037819 */ /* 0x000fc800000006ff */
[----:B------:R-:W1:Y:S02]  /*4a60*/  SYNCS.PHASECHK.TRANS64.TRYWAIT P0, [UR7+0xd0], R3 ;  /* 0x0000d003ff0075a7 */ /* 0x000e640008001107 */
[----:B-1----:R-:W-:Y:S05]  /*4a70*/  @!P0 BRA `(.L_x_86) ;  /* 0x0000004400c88947 */ /* 0x002fea0003800000 */
.L_x_165:
[----:B-1----:R-:W-:-:S07]  /*4a80*/  MOV R0, UR7 ;  /* 0x0000000700007c02 */ /* 0x002fce0008000f00 */
.L_x_87:
[----:B-1----:R-:W-:-:S04]  /*4a90*/  SHF.L.U32 R3, R31, 0x1f, RZ ;  /* 0x0000001f1f037819 */ /* 0x002fc800000006ff */
[----:B------:R1:W3:Y:S03]  /*4aa0*/  SYNCS.PHASECHK.TRANS64.TRYWAIT P0, [R0+URZ+0xd8], R3 ;  /* 0x0000d803000075a7 */ /* 0x0002e600080011ff */
[----:B---3--:R-:W-:Y:S05]  /*4ab0*/  @!P0 NANOSLEEP.SYNCS 0x989680 ;  /* 0x009896800000895d */ /* 0x008fea0003900000 */
[----:B------:R-:W3:Y:S02]  /*4ac0*/  @!P0 SYNCS.PHASECHK.TRANS64 P0, [R0+URZ+0xd8], R3 ;  /* 0x0000d803000085a7 */ /* 0x000ee400080010ff */
[----:B--23--:R-:W-:Y:S05]  /*4ad0*/  @P0 EXIT ;  /* 0x000000000000094d */ /* 0x00cfea0003800000 */
[----:B------:R-:W-:Y:S05]  /*4ae0*/  BRA `(.L_x_87) ;  /* 0xfffffffc00e87947 */ /* 0x000fea000383ffff */
.L_x_76:
[----:B------:R-:W-:-:S06]  /*4af0*/  UISETP.GE.AND UP1, UPT, UR8, 0x4, UPT ;  /* 0x000000040800788c */ /* 0x000fcc000bf26270 */
[----:B------:R-:W-:-:S13]  /*4b00*/  PLOP3.LUT P0, PT, PT, PT, UP1, 0x80, 0x8 ;  /* 0x000000000008781c */ /* 0x000fda0003f0f018 */
[----:B------:R-:W-:Y:S05]  /*4b10*/  @!P0 EXIT ;  /* 0x000000000000894d */ /* 0x000fea0003800000 */
[----:B------:R-:W-:Y:S01]  /*4b20*/  BAR.SYNC.DEFER_BLOCKING 0x6, 0xa0 ;  /* 0x0182800000007b1d */ /* 0x000fe20000010000 */
[C---:B------:R-:W-:Y:S01]  /*4b30*/  IMAD.SHL.U32 R3, R189.reuse, 0x40, RZ ;  /* 0x00000040bd037824 */ /* 0x040fe200078e00ff */
[C---:B------:R-:W-:Y:S01]  /*4b40*/  LOP3.LUT R193, R189.reuse, 0x60, RZ, 0xc0, !PT ;  /* 0x00000060bdc17812 */ /* 0x040fe200078ec0ff */
[C---:B------:R-:W-:Y:S01]  /*4b50*/  IMAD.SHL.U32 R172, R189.reuse, 0x8, RZ ;  /* 0x00000008bdac7824 */ /* 0x040fe200078e00ff */
[C---:B------:R-:W-:Y:S01]  /*4b60*/  LOP3.LUT R191, R189.reuse, 0x2, RZ, 0xc0, !PT ;  /* 0x00000002bdbf7812 */ /* 0x040fe200078ec0ff */
[----:B------:R-:W-:Y:S01]  /*4b70*/  IMAD.U32 R79, R189, 0x10000, RZ ;  /* 0x00010000bd4f7824 */ /* 0x000fe200078e00ff */
[----:B------:R-:W-:Y:S02]  /*4b80*/  UMOV UR49, 0x400 ;  /* 0x0000040000317882 */ /* 0x000fe40000000000 */
[----:B------:R-:W1:Y:S01]  /*4b90*/  LDC R177, c[0x0][0x370] ;  /* 0x0000dc00ffb17b82 */ /* 0x000e620000000800 */
[----:B------:R-:W-:Y:S01]  /*4ba0*/  ULEA UR49, UR37, UR49, 0x18 ;  /* 0x0000003125317291 */ /* 0x000fe2000f8ec0ff */
[----:B------:R-:W-:Y:S01]  /*4bb0*/  LOP3.LUT R5, R3, 0x180, RZ, 0xc0, !PT ;  /* 0x0000018003057812 */ /* 0x000fe200078ec0ff */
[----:B------:R-:W-:Y:S01]  /*4bc0*/  HFMA2 R195, -RZ, RZ, 0, 0 ;  /* 0x00000000ffc37431 */ /* 0x000fe200000001ff */
[----:B------:R-:W-:Y:S01]  /*4bd0*/  LOP3.LUT R79, R79, 0x600000, RZ, 0xc0, !PT ;  /* 0x006000004f4f7812 */ /* 0x000fe200078ec0ff */
[----:B------:R-:W-:Y:S01]  /*4be0*/  UIADD3 UR4, UPT, UPT, UR49, 0x4200, URZ ;  /* 0x0000420031047890 */ /* 0x000fe2000fffe0ff */
[----:B------:R-:W-:Y:S01]  /*4bf0*/  LOP3.LUT R172, R5, 0x30, R172, 0xf8, !PT ;  /* 0x0000003005ac7812 */ /* 0x000fe200078ef8ac */
[----:B------:R-:W-:Y:S01]  /*4c00*/  IMAD.MOV.U32 R76, RZ, RZ, RZ ;  /* 0x000000ffff4c7224 */ /* 0x000fe200078e00ff */
[----:B------:R-:W2:Y:S01]  /*4c10*/  LDC R74, c[0x0][0xb0c] ;  /* 0x0002c300ff4a7b82 */ /* 0x000ea20000000800 */
[----:B------:R-:W-:-:S02]  /*4c20*/  LOP3.LUT R189, R189, 0x4, RZ, 0xc0, !PT ;  /* 0x00000004bdbd7812 */ /* 0x000fc400078ec0ff */
[----:B------:R-:W-:Y:S02]  /*4c30*/  CS2R R182, SRZ ;  /* 0x0000000000b67805 */ /* 0x000fe4000001ff00 */
[----:B------:R-:W-:Y:S02]  /*4c40*/  LOP3.LUT R172, R172, 0x1e40, R3, 0xf8, !PT ;  /* 0x00001e40acac7812 */ /* 0x000fe400078ef803 */
[----:B------:R-:W-:Y:S02]  /*4c50*/  CS2R R180, SRZ ;  /* 0x0000000000b47805 */ /* 0x000fe4000001ff00 */
[----:B------:R-:W-:Y:S01]  /*4c60*/  IADD3 R188, PT, PT, -R189, 0x2, RZ ;  /* 0x00000002bdbc7810 */ /* 0x000fe20007ffe1ff */
[----:B------:R-:W-:Y:S01]  /*4c70*/  IMAD.MOV R176, RZ, RZ, -R191 ;  /* 0x000000ffffb07224 */ /* 0x000fe200078e0abf */
[----:B------:R-:W-:Y:S01]  /*4c80*/  MOV R192, UR4 ;  /* 0x0000000400c07c02 */ /* 0x000fe20008000f00 */
[----:B------:R-:W4:Y:S01]  /*4c90*/  LDC R174, c[0x0][0xb20] ;  /* 0x0002c800ffae7b82 */ /* 0x000f220000000800 */
[----:B------:R-:W3:Y:S01]  /*4ca0*/  LDS R0, [UR49+0x1a0] ;  /* 0x0001a031ff007984 */ /* 0x000ee20008000800 */
[----:B------:R-:W-:Y:S01]  /*4cb0*/  VIADD R190, R172, UR49 ;  /* 0x00000031acbe7c36 */ /* 0x000fe20008000000 */
[----:B------:R-:W1:Y:S01]  /*4cc0*/  LDCU.64 UR52, c[0x0][0x348] ;  /* 0x00006900ff3477ac */ /* 0x000e620008000a00 */
[----:B------:R-:W-:-:S02]  /*4cd0*/  IMAD.MOV R175, RZ, RZ, -R189 ;  /* 0x000000ffffaf7224 */ /* 0x000fc400078e0abd */
[----:B------:R-:W-:Y:S01]  /*4ce0*/  VIADD R190, R190, 0x200 ;  /* 0x00000200bebe7836 */ /* 0x000fe20000000000 */
[----:B------:R-:W1:Y:S01]  /*4cf0*/  LDCU.64 UR38, c[0x0][0x888] ;  /* 0x00011100ff2677ac */ /* 0x000e620008000a00 */
[----:B------:R-:W1:Y:S01]  /*4d00*/  LDC R73, c[0x0][0xb30] ;  /* 0x0002cc00ff497b82 */ /* 0x000e620000000800 */
[----:B------:R-:W1:Y:S01]  /*4d10*/  LDCU.64 UR44, c[0x0][0x890] ;  /* 0x00011200ff2c77ac */ /* 0x000e620008000a00 */
[----:B------:R-:W-:-:S06]  /*4d20*/  UIADD3 UR48, UPT, UPT, UR49, 0x200, URZ ;  /* 0x0000020031307890 */ /* 0x000fcc000fffe0ff */
[----:B------:R-:W1:Y:S08]  /*4d30*/  LDC.64 R168, c[0x0][0xb10] ;  /* 0x0002c400ffa87b82 */ /* 0x000e700000000a00 */
[----:B------:R-:W1:Y:S08]  /*4d40*/  LDC.64 R70, c[0x0][0xb18] ;  /* 0x0002c600ff467b82 */ /* 0x000e700000000a00 */
[----:B------:R-:W1:Y:S08]  /*4d50*/  LDC.64 R68, c[0x0][0xb28] ;  /* 0x0002ca00ff447b82 */ /* 0x000e700000000a00 */
[----:B------:R-:W1:Y:S01]  /*4d60*/  LDC.64 R166, c[0x0][0x8b0] ;  /* 0x00022c00ffa67b82 */ /* 0x000e620000000a00 */
[----:B---3--:R-:W-:-:S07]  /*4d70*/  IMAD.IADD R79, R0, 0x1, R79 ;  /* 0x00000001004f7824 */ /* 0x008fce00078e024f */
[----:B------:R-:W3:Y:S08]  /*4d80*/  LDC.64 R164, c[0x0][0x8a8] ;  /* 0x00022a00ffa47b82 */ /* 0x000ef00000000a00 */
[----:B--2-4-:R-:W1:Y:S02]  /*4d90*/  LDC R178, c[0x0][0x374] ;  /* 0x0000dd00ffb27b82 */ /* 0x014e640000000800 */
.L_x_114:
[C---:B------:R-:W-:Y:S02]  /*4da0*/  LEA R0, R195.reuse, UR49, 0x3 ;  /* 0x00000031c3007c11 */ /* 0x040fe4000f8e18ff */
[----:B------:R-:W-:Y:S02]  /*4db0*/  SHF.L.U32 R3, R182, 0x1f, RZ ;  /* 0x0000001fb6037819 */ /* 0x000fe400000006ff */
[----:B------:R-:W-:Y:S02]  /*4dc0*/  LEA R16, R195, UR49, 0x4 ;  /* 0x00000031c3107c11 */ /* 0x000fe4000f8e20ff */
[----:B------:R-:W2:Y:S02]  /*4dd0*/  SYNCS.PHASECHK.TRANS64.TRYWAIT P0, [R0+URZ+0xf0], R3 ;  /* 0x0000f003000075a7 */ /* 0x000ea400080011ff */
[----:B-12---:R-:W-:Y:S05]  /*4de0*/  @!P0 BRA `(.L_x_88) ;  /* 0x0000004400048947 */ /* 0x006fea0003800000 */
.L_x_166:
[----:B------:R-:W4:Y:S01]  /*4df0*/  LDC.64 R12, c[0x0][0xb10] ;  /* 0x0002c400ff0c7b82 */ /* 0x000f220000000a00 */
[----:B------:R-:W3:Y:S01]  /*4e00*/  LDS.128 R16, [R16+0x180] ;  /* 0x0001800010107984 */ /* 0x000ee20000000c00 */
[----:B-1----:R-:W-:Y:S01]  /*4e10*/  ISETP.NE.AND P1, PT, R73, 0x1, PT ;  /* 0x000000014900780c */ /* 0x002fe20003f25270 */
[----:B--2---:R-:W-:Y:S01]  /*4e20*/  VIADD R0, R0, 0x100 ;  /* 0x0000010000007836 */ /* 0x004fe20000000000 */
[----:B------:R-:W-:Y:S04]  /*4e30*/  ISETP.GE.AND P0, PT, R72, 0x1, PT ;  /* 0x000000014800780c */ /* 0x000fe80003f06270 */
[----:B------:R-:W1:Y:S01]  /*4e40*/  LDC.64 R10, c[0x0][0xb18] ;  /* 0x0002c600ff0a7b82 */ /* 0x000e620000000a00 */
[----:B------:R-:W-:Y:S01]  /*4e50*/  PRMT R0, RZ, 0x654, R0 ;  /* 0x00000654ff007816 */ /* 0x000fe20000000000 */
[----:B------:R-:W-:Y:S01]  /*4e60*/  @!PT LDS RZ, [RZ] ;  /* 0x00000000fffff984 */ /* 0x000fe20000000800 */
[----:B------:R-:W-:Y:S01]  /*4e70*/  @!PT LDS RZ, [RZ] ;  /* 0x00000000fffff984 */ /* 0x000fe20000000800 */
[----:B------:R-:W-:Y:S01]  /*4e80*/  @!PT LDS RZ, [RZ] ;  /* 0x00000000fffff984 */ /* 0x000fe20000000800 */
[----:B------:R-:W-:Y:S01]  /*4e90*/  @!PT LDS RZ, [RZ] ;  /* 0x00000000fffff984 */ /* 0x000fe20000000800 */
[----:B------:R2:W-:Y:S06]  /*4ea0*/  MEMBAR.ALL.CTA ;  /* 0x0000000000007992 */ /* 0x0005ec0000008000 */
[----:B--2---:R-:W2:Y:S01]  /*4eb0*/  FENCE.VIEW.ASYNC.S ;  /* 0x00000000000073c6 */ /* 0x004ea20000000000 */
[----:B------:R-:W1:Y:S08]  /*4ec0*/  @!P1 LDC R14, c[0x0][0xb20] ;  /* 0x0002c800ff0e9b82 */ /* 0x000e700000000800 */
[----:B------:R-:W1:Y:S01]  /*4ed0*/  @!P1 LDC R9, c[0x0][0xb0c] ;  /* 0x0002c300ff099b82 */ /* 0x000e620000000800 */
[----:B--2---:R2:W-:Y:S01]  /*4ee0*/  SYNCS.ARRIVE.TRANS64.RED.A1T0 RZ, [R0+URZ], RZ ;  /* 0x000000ff00ff79a7 */ /* 0x0045e200081004ff */
[----:B---3--:R-:W-:Y:S04]  /*4ef0*/  LOP3.LUT P4, RZ, R18, 0x1, RZ, 0xc0, !PT ;  /* 0x0000000112ff7812 */ /* 0x008fe8000788c0ff */
[----:B------:R-:W-:Y:S09]  /*4f00*/  P2R R194, PR, RZ, 0x10 ;  /* 0x00000010ffc27803 */ /* 0x000ff20000000000 */
[----:B------:R-:W-:Y:S02]  /*4f10*/  @P4 MOV R77, R16 ;  /* 0x00000010004d4202 */ /* 0x000fe40000000f00 */
[----:B------:R-:W-:Y:S01]  /*4f20*/  @P4 LOP3.LUT R75, R17, 0xffff, RZ, 0xc0, !PT ;  /* 0x0000ffff114b4812 */ /* 0x000fe200078ec0ff */
[----:B--2-4-:R-:W-:Y:S06]  /*4f30*/  @!P0 BRA `(.L_x_89) ;  /* 0x0000000000a48947 */ /* 0x014fec0003800000 */
[----:B------:R-:W-:Y:S01]  /*4f40*/  IMAD.HI.U32 R23, R178, R71, RZ ;  /* 0x00000047b2177227 */ /* 0x000fe200078e00ff */
[----:B------:R-:W-:Y:S02]  /*4f50*/  ISETP.NE.AND P0, PT, R70, 0x1, PT ;  /* 0x000000014600780c */ /* 0x000fe40003f05270 */
[----:B------:R-:W-:Y:S01]  /*4f60*/  ISETP.NE.AND P2, PT, R72, 0x1, PT ;  /* 0x000000014800780c */ /* 0x000fe20003f45270 */
[----:B------:R-:W-:Y:S01]  /*4f70*/  IMAD.HI.U32 R22, R177, R168, RZ ;  /* 0x000000a8b1167227 */ /* 0x000fe200078e00ff */
[----:B------:R-:W-:Y:S02]  /*4f80*/  SHF.R.U32.HI R23, RZ, R174, R23 ;  /* 0x000000aeff177219 */ /* 0x000fe40000011617 */
[----:B------:R-:W-:Y:S01]  /*4f90*/  ISETP.NE.AND P3, PT, R74, 0x1, PT ;  /* 0x000000014a00780c */ /* 0x000fe20003f65270 */
[----:B------:R-:W-:Y:S01]  /*4fa0*/  IMAD.HI.U32 R26, R77, R168, RZ ;  /* 0x000000a84d1a7227 */ /* 0x000fe200078e00ff */
[----:B------:R-:W-:Y:S02]  /*4fb0*/  SHF.R.U32.HI R22, RZ, R169, R22 ;  /* 0x000000a9ff167219 */ /* 0x000fe40000011616 */
[----:B------:R-:W-:Y:S01]  /*4fc0*/  SEL R3, R178, R23, !P0 ;  /* 0x00000017b2037207 */ /* 0x000fe20004000000 */
[----:B------:R-:W-:Y:S01]  /*4fd0*/  IMAD.HI.U32 R23, R75, R71, RZ ;  /* 0x000000474b177227 */ /* 0x000fe200078e00ff */
[----:B------:R-:W-:Y:S02]  /*4fe0*/  SEL R7, R177, R22, !P3 ;  /* 0x00000016b1077207 */ /* 0x000fe40005800000 */
[----:B------:R-:W-:Y:S01]  /*4ff0*/  SHF.R.U32.HI R26, RZ, R169, R26 ;  /* 0x000000a9ff1a7219 */ /* 0x000fe2000001161a */
[-C--:B------:R-:W-:Y:S04]  /*5000*/  IMAD.HI.U32 R22, R3, R68.reuse, RZ ;  /* 0x0000004403167227 */ /* 0x080fe800078e00ff */
[----:B------:R-:W-:Y:S01]  /*5010*/  IMAD.HI.U32 R24, R7, R68, RZ ;  /* 0x0000004407187227 */ /* 0x000fe200078e00ff */
[-C--:B------:R-:W-:Y:S02]  /*5020*/  @P2 SHF.R.U32.HI R3, RZ, R69.reuse, R22 ;  /* 0x00000045ff032219 */ /* 0x080fe40000011616 */
[----:B------:R-:W-:Y:S02]  /*5030*/  SHF.R.U32.HI R22, RZ, R174, R23 ;  /* 0x000000aeff167219 */ /* 0x000fe40000011617 */
[----:B------:R-:W-:Y:S01]  /*5040*/  @P2 SHF.R.U32.HI R7, RZ, R69, R24 ;  /* 0x00000045ff072219 */ /* 0x000fe20000011618 */
[C---:B------:R-:W-:Y:S01]  /*5050*/  IMAD R2, R72.reuse, R3, RZ ;  /* 0x0000000348027224 */ /* 0x040fe200078e02ff */
[----:B------:R-:W-:Y:S02]  /*5060*/  SEL R5, R75, R22, !P0 ;  /* 0x000000164b057207 */ /* 0x000fe40004000000 */
[----:B------:R-:W-:Y:S01]  /*5070*/  SEL R3, R77, R26, !P3 ;  /* 0x0000001a4d037207 */ /* 0x000fe20005800000 */
[----:B------:R-:W-:Y:S01]  /*5080*/  IMAD R4, R72, R7, RZ ;  /* 0x0000000748047224 */ /* 0x000fe200078e02ff */
[C---:B------:R-:W-:Y:S01]  /*5090*/  ISETP.GE.AND P0, PT, R5.reuse, R2, PT ;  /* 0x000000020500720c */ /* 0x040fe20003f06270 */
[----:B------:R-:W-:Y:S03]  /*50a0*/  IMAD.HI.U32 R6, R5, R68, RZ ;  /* 0x0000004405067227 */ /* 0x000fe600078e00ff */
[----:B------:R-:W-:Y:S01]  /*50b0*/  ISETP.GE.OR P0, PT, R3, R4, P0 ;  /* 0x000000040300720c */ /* 0x000fe20000706670 */
[----:B------:R-:W-:Y:S01]  /*50c0*/  IMAD.MOV R4, RZ, RZ, -R3 ;  /* 0x000000ffff047224 */ /* 0x000fe200078e0a03 */
[-C--:B------:R-:W-:Y:S03]  /*50d0*/  SHF.R.U32.HI R6, RZ, R69.reuse, R6 ;  /* 0x00000045ff067219 */ /* 0x080fe60000011606 */
[----:B------:R-:W-:Y:S01]  /*50e0*/  IMAD R77, R74, R4, R77 ;  /* 0x000000044a4d7224 */ /* 0x000fe200078e024d */
[----:B------:R-:W-:Y:S05]  /*50f0*/  SEL R15, R5, R6, !P2 ;  /* 0x00000006050f7207 */ /* 0x000fea0005000000 */
[----:B------:R-:W-:Y:S02]  /*5100*/  IMAD.MOV R6, RZ, RZ, -R15 ;  /* 0x000000ffff067224 */ /* 0x000fe400078e0a0f */
[C---:B------:R-:W-:Y:S04]  /*5110*/  @!P0 IMAD.HI.U32 R2, R3.reuse, R68, RZ ;  /* 0x0000004403028227 */ /* 0x040fe800078e00ff */
[----:B------:R-:W-:Y:S01]  /*5120*/  IMAD R6, R72, R6, R5 ;  /* 0x0000000648067224 */ /* 0x000fe200078e0205 */
[----:B------:R-:W-:Y:S04]  /*5130*/  @!P0 SHF.R.U32.HI R2, RZ, R69, R2 ;  /* 0x00000045ff028219 */ /* 0x000fe80000011602 */
[----:B------:R-:W-:Y:S02]  /*5140*/  @!P0 SEL R0, R3, R2, !P2 ;  /* 0x0000000203008207 */ /* 0x000fe40005000000 */
[----:B------:R-:W-:Y:S02]  /*5150*/  IADD3 R2, PT, PT, -R5, RZ, RZ ;  /* 0x000000ff05027210 */ /* 0x000fe40007ffe1ff */
[----:B------:R-:W-:Y:S01]  /*5160*/  @!P0 IADD3 R8, PT, PT, R15, -R0, RZ ;  /* 0x800000000f088210 */ /* 0x000fe20007ffe0ff */
[----:B------:R-:W-:Y:S02]  /*5170*/  @!P0 IMAD R0, R7, R6, R0 ;  /* 0x0000000607008224 */ /* 0x000fe400078e0200 */
[----:B------:R-:W-:Y:S02]  /*5180*/  IMAD R75, R70, R2, R75 ;  /* 0x00000002464b7224 */ /* 0x000fe400078e024b */
[----:B------:R-:W-:Y:S02]  /*5190*/  @!P0 IMAD R5, R8, R72, R3 ;  /* 0x0000004808058224 */ /* 0x000fe400078e0203 */
[----:B------:R-:W-:Y:S04]  /*51a0*/  @!P0 IMAD.MOV.U32 R3, RZ, RZ, R0 ;  /* 0x000000ffff038224 */ /* 0x000fe800078e0000 */
[----:B------:R-:W-:Y:S02]  /*51b0*/  IMAD R77, R3, R74, R77 ;  /* 0x0000004a034d7224 */ /* 0x000fe400078e024d */
[----:B------:R-:W-:Y:S07]  /*51c0*/  IMAD R75, R5, R70, R75 ;  /* 0x00000046054b7224 */ /* 0x000fee00078e024b */
.L_x_89:
[----:B-1----:R-:W-:Y:S01]  /*51d0*/  @!P1 ISETP.NE.AND P0, PT, R10, 0x1, PT ;  /* 0x000000010a00980c */ /* 0x002fe20003f05270 */
[----:B------:R-:W-:Y:S01]  /*51e0*/  @!P1 IMAD.HI.U32 R0, R77, R12, RZ ;  /* 0x0000000c4d009227 */ /* 0x000fe200078e00ff */
[----:B------:R-:W-:Y:S01]  /*51f0*/  @!P1 ISETP.NE.AND P2, PT, R9, 0x1, PT ;  /* 0x000000010900980c */ /* 0x000fe20003f45270 */
[----:B------:R-:W-:Y:S01]  /*5200*/  ULOP3.LUT UP0, URZ, UR48, 0x1b0, URZ, 0xc0, !UPT ;  /* 0x000001b030ff7892 */ /* 0x000fe2000f80c0ff */
[----:B------:R-:W-:Y:S01]  /*5210*/  R2UR UR42, R21 ;  /* 0x00000000152a72ca */ /* 0x000fe200000e0000 */
[----:B------:R-:W-:Y:S01]  /*5220*/  @!P1 IMAD.HI.U32 R3, R75, R11, RZ ;  /* 0x0000000b4b039227 */ /* 0x000fe200078e00ff */
[----:B------:R-:W-:Y:S02]  /*5230*/  @!P1 SHF.R.U32.HI R0, RZ, R13, R0 ;  /* 0x0000000dff009219 */ /* 0x000fe40000011600 */
[----:B------:R-:W-:Y:S01]  /*5240*/  R2UR UR41, R20 ;  /* 0x00000000142972ca */ /* 0x000fe200000e0000 */
[----:B------:R-:W-:Y:S01]  /*5250*/  VIADD R195, R195, 0x1 ;  /* 0x00000001c3c37836 */ /* 0x000fe20000000000 */
[----:B------:R-:W-:Y:S02]  /*5260*/  @!P1 SHF.R.U32.HI R2, RZ, R14, R3 ;  /* 0x0000000eff029219 */ /* 0x000fe40000011603 */
[----:B------:R-:W-:Y:S02]  /*5270*/  @!P1 SEL R3, R77, R0, !P2 ;  /* 0x000000004d039207 */ /* 0x000fe40005000000 */
[----:B------:R-:W-:Y:S02]  /*5280*/  @!P1 SEL R2, R75, R2, !P0 ;  /* 0x000000024b029207 */ /* 0x000fe40004000000 */
[----:B------:R-:W-:Y:S01]  /*5290*/  @P4 SHF.R.U32.HI R179, RZ, 0x10, R17 ;  /* 0x00000010ffb34819 */ /* 0x000fe20000011611 */
[----:B------:R-:W-:Y:S02]  /*52a0*/  USHF.L.U32 UR42, UR42, 0x7, URZ ;  /* 0x000000072a2a7899 */ /* 0x000fe400080006ff */
[----:B------:R-:W-:Y:S02]  /*52b0*/  @!P1 IMAD.IADD R0, R2, 0x1, -R3 ;  /* 0x0000000102009824 */ /* 0x000fe400078e0a03 */
[----:B------:R-:W-:Y:S01]  /*52c0*/  @!P1 IMAD.IADD R2, R3, 0x1, -R2 ;  /* 0x0000000103029824 */ /* 0x000fe200078e0a02 */
[----:B------:R-:W-:Y:S01]  /*52d0*/  USHF.L.U32 UR41, UR41, 0x7, URZ ;  /* 0x0000000729297899 */ /* 0x000fe200080006ff */
[----:B------:R-:W-:Y:S02]  /*52e0*/  @!P1 IMAD R77, R0, R9, R77 ;  /* 0x00000009004d9224 */ /* 0x000fe400078e024d */
[----:B------:R-:W-:Y:S01]  /*52f0*/  @!P1 IMAD R75, R2, R10, R75 ;  /* 0x0000000a024b9224 */ /* 0x000fe200078e024b */
[----:B------:R-:W-:Y:S08]  /*5300*/  BRA.U !UP0, `(.L_x_90) ;  /* 0x0000000108407547 */ /* 0x000ff0000b800000 */
[----:B------:R-:W1:Y:S01]  /*5310*/  LDCU.64 UR8, c[0x4][0x80] ;  /* 0x01001000ff0877ac */ /* 0x000e620008000a00 */
[----:B------:R-:W-:Y:S01]  /*5320*/  MOV R3, 0x0 ;  /* 0x0000000000037802 */ /* 0x000fe20000000f00 */
[----:B------:R-:W-:Y:S02]  /*5330*/  HFMA2 R12, -RZ, RZ, 0, 5.9604644775390625e-08 ;  /* 0x00000001ff0c7431 */ /* 0x000fe400000001ff */
[----:B------:R-:W-:Y:S02]  /*5340*/  IMAD.MOV.U32 R8, RZ, RZ, 0x70 ;  /* 0x00000070ff087424 */ /* 0x000fe400078e00ff */
[----:B------:R-:W-:Y:S01]  /*5350*/  IMAD.MOV.U32 R13, RZ, RZ, RZ ;  /* 0x000000ffff0d7224 */ /* 0x000fe200078e00ff */
[----:B------:R-:W2:Y:S01]  /*5360*/  LDCU.64 UR6, c[0x4][0x88] ;  /* 0x01001100ff0677ac */ /* 0x000ea20008000a00 */
[----:B------:R-:W3:Y:S01]  /*5370*/  LDC.64 R2, c[0x4][R3] ;  /* 0x0100000003027b82 */ /* 0x000ee20000000a00 */
[----:B------:R-:W4:Y:S01]  /*5380*/  LDCU.64 UR4, c[0x4][0x8] ;  /* 0x01000100ff0477ac */ /* 0x000f220008000a00 */
[----:B-1----:R-:W-:Y:S01]  /*5390*/  MOV R5, UR9 ;  /* 0x0000000900057c02 */ /* 0x002fe20008000f00 */
[----:B------:R-:W-:Y:S01]  /*53a0*/  IMAD.U32 R4, RZ, RZ, UR8 ;  /* 0x00000008ff047e24 */ /* 0x000fe2000f8e00ff */
[----:B--2---:R-:W-:Y:S01]  /*53b0*/  MOV R7, UR7 ;  /* 0x0000000700077c02 */ /* 0x004fe20008000f00 */
[----:B------:R-:W-:Y:S01]  /*53c0*/  IMAD.U32 R6, RZ, RZ, UR6 ;  /* 0x00000006ff067e24 */ /* 0x000fe2000f8e00ff */
[----:B----4-:R-:W-:Y:S01]  /*53d0*/  MOV R11, UR5 ;  /* 0x00000005000b7c02 */ /* 0x010fe20008000f00 */
[----:B------:R-:W-:Y:S02]  /*53e0*/  IMAD.U32 R10, RZ, RZ, UR4 ;  /* 0x00000004ff0a7e24 */ /* 0x000fe4000f8e00ff */
[----:B------:R-:W-:Y:S07]  /*53f0*/  LEPC R20, `(.L_x_90) ;  /* 0x000000001014794e */ /* 0x000fee0000000000 */
[----:B---3-5:R-:W-:Y:S05]  /*5400*/  CALL.ABS.NOINC R2 ;  /* 0x0000000002007343 */ /* 0x028fea0003c00000 */
.L_x_90:
[----:B------:R-:W-:Y:S01]  /*5410*/  LOP3.LUT P0, RZ, R192, 0x1b0, RZ, 0xc0, !PT ;  /* 0x000001b0c0ff7812 */ /* 0x000fe2000780c0ff */
[----:B------:R-:W-:Y:S11]  /*5420*/  BSSY.RECONVERGENT B6, `(.L_x_91) ;  /* 0x0000013000067945 */ /* 0x000ff60003800200 */
[----:B------:R-:W-:Y:S01]  /*5430*/  @!UPT UIADD3 URZ, UPT, UPT, URZ, URZ, URZ ;  /* 0x000000fffffff290 */ /* 0x000fe2000fffe0ff */
[----:B------:R-:W-:Y:S05]  /*5440*/  @!P0 BRA `(.L_x_92) ;  /* 0x0000000000408947 */ /* 0x000fea0003800000 */
        /* <DEDUP_REMOVED lines=16> */
.L_x_92:
[----:B------:R-:W-:Y:S05]  /*5550*/  BSYNC.RECONVERGENT B6 ;  /* 0x0000000000067941 */ /* 0x000fea0003800200 */
.L_x_91:
[----:B------:R-:W-:Y:S01]  /*5560*/  ISETP.NE.U32.AND P4, PT, R166, RZ, PT ;  /* 0x000000ffa600720c */ /* 0x000fe20003f85070 */
[----:B------:R-:W-:Y:S01]  /*5570*/  UISETP.NE.AND UP2, UPT, UR50, URZ, UPT ;  /* 0x000000ff3200728c */ /* 0x000fe2000bf45270 */
[----:B------:R-:W-:Y:S01]  /*5580*/  ISETP.NE.U32.AND P2, PT, RZ, UR38, PT ;  /* 0x00000026ff007c0c */ /* 0x000fe2000bf45070 */
[----:B------:R-:W-:Y:S01]  /*5590*/  UISETP.NE.U32.AND UP1, UPT, UR44, URZ, UPT ;  /* 0x000000ff2c00728c */ /* 0x000fe2000bf25070 */
[----:B------:R-:W-:Y:S01]  /*55a0*/  ISETP.NE.AND.EX P4, PT, R167, RZ, PT, P4 ;  /* 0x000000ffa700720c */ /* 0x000fe20003f85340 */
[----:B------:R-:W-:Y:S01]  /*55b0*/  UPLOP3.LUT UP0, UPT, UPT, UPT, UPT, 0x40, 0x4 ;  /* 0x000000000004789c */ /* 0x000fe20003f0e870 */
[----:B------:R-:W-:Y:S01]  /*55c0*/  ISETP.NE.AND.EX P2, PT, RZ, UR39, PT, P2 ;  /* 0x00000027ff007c0c */ /* 0x000fe2000bf45320 */
[----:B------:R-:W-:Y:S01]  /*55d0*/  UISETP.NE.AND.EX UP1, UPT, UR45, URZ, UPT, UP1 ;  /* 0x000000ff2d00728c */ /* 0x000fe2000bf25310 */
[----:B------:R-:W-:Y:S04]  /*55e0*/  PLOP3.LUT P1, PT, PT, PT, UP2, 0x80, 0x8 ;  /* 0x000000000008781c */ /* 0x000fe80003f2f028 */
[----:B------:R-:W-:Y:S06]  /*55f0*/  @UP2 UPLOP3.LUT UP0, UPT, UPT, UPT, UP1, 0x80, 0x8 ;  /* 0x000000000008289c */ /* 0x000fec0003f0f010 */
[----:B------:R-:W-:Y:S01]  /*5600*/  PLOP3.LUT P0, PT, PT, PT, UP0, 0x80, 0x8 ;  /* 0x000000000008781c */ /* 0x000fe20003f0f008 */
[----:B------:R-:W-:Y:S01]  /*5610*/  @!UPT UIADD3 URZ, UPT, UPT, URZ, URZ, URZ ;  /* 0x000000fffffff290 */ /* 0x000fe2000fffe0ff */
[----:B------:R-:W-:Y:S11]  /*5620*/  BRA.U !UP1, `(.L_x_93) ;  /* 0x0000000109387547 */ /* 0x000ff6000b800000 */
[----:B------:R-:W-:Y:S01]  /*5630*/  UISETP.NE.U32.AND UP0, UPT, UR38, URZ, UPT ;  /* 0x000000ff2600728c */ /* 0x000fe2000bf05070 */
[----:B------:R-:W-:Y:S02]  /*5640*/  HFMA2 R0, -RZ, RZ, 0, 5.9604644775390625e-08 ;  /* 0x00000001ff007431 */ /* 0x000fe400000001ff */
[----:B------:R-:W-:Y:S01]  /*5650*/  IMAD.MOV.U32 R171, RZ, RZ, 0x1 ;  /* 0x00000001ffab7424 */ /* 0x000fe200078e00ff */
[----:B------:R-:W-:Y:S06]  /*5660*/  UISETP.NE.AND.EX UP0, UPT, UR39, URZ, UPT, UP0 ;  /* 0x000000ff2700728c */ /* 0x000fec000bf05300 */
[----:B------:R-:W-:Y:S05]  /*5670*/  PLOP3.LUT P3, PT, PT, PT, UP0, 0x80, 0x8 ;  /* 0x000000000008781c */ /* 0x000fea0003f6f008 */
[----:B------:R-:W1:Y:S01]  /*5680*/  @UP0 LDCU.64 UR6, c[0x0][0x888] ;  /* 0x00011100ff0607ac */ /* 0x000e620008000a00 */
[----:B------:R-:W-:Y:S07]  /*5690*/  @UP0 UIMAD UR4, UR36, UR44, URZ ;  /* 0x0000002c240402a4 */ /* 0x000fee000f8e02ff */
[----:B------:R-:W-:Y:S01]  /*56a0*/  @!P3 PRMT R171, R0, 0x7610, R171 ;  /* 0x0000761000abb816 */ /* 0x000fe200000000ab */
[----:B-1----:R-:W-:Y:S03]  /*56b0*/  @UP0 UIMAD.WIDE UR6, UR4, 0x4, UR6 ;  /* 0x00000004040608a5 */ /* 0x002fe6000f8e0206 */
[----:B------:R-:W1:Y:S03]  /*56c0*/  @!UP0 LDCU UR4, c[0x0][0x880] ;  /* 0x00011000ff0487ac */ /* 0x000e660008000800 */
[----:B------:R-:W-:Y:S01]  /*56d0*/  IMAD.U32 R2, RZ, RZ, UR6 ;  /* 0x00000006ff027e24 */ /* 0x000fe2000f8e00ff */
[----:B------:R-:W-:Y:S05]  /*56e0*/  MOV R3, UR7 ;  /* 0x0000000700037c02 */ /* 0x000fea0008000f00 */
[----:B-----5:R2:W5:Y:S02]  /*56f0*/  @P3 LDG.E R81, desc[UR46][R2.64] ;  /* 0x0000002e02513981 */ /* 0x020564000c1e1900 */
[----:B-12---:R-:W-:Y:S02]  /*5700*/  @!P3 IMAD.U32 R81, RZ, RZ, UR4 ;  /* 0x00000004ff51be24 */ /* 0x006fe4000f8e00ff */
.L_x_93:
[----:B------:R-:W-:Y:S05]  /*5710*/  @!P4 BRA `(.L_x_94) ;  /* 0x000000000020c947 */ /* 0x000fea0003800000 */
[----:B------:R-:W-:Y:S04]  /*5720*/  ISETP.NE.U32.AND P3, PT, R164, RZ, PT ;  /* 0x000000ffa400720c */ /* 0x000fe80003f65070 */
[----:B------:R-:W-:Y:S11]  /*5730*/  ISETP.NE.AND.EX P3, PT, R165, RZ, PT, P3 ;  /* 0x000000ffa500720c */ /* 0x000ff60003f65330 */
[----:B------:R-:W-:Y:S02]  /*5740*/  @!UPT UIADD3 URZ, UPT, UPT, URZ, URZ, URZ ;  /* 0x000000fffffff290 */ /* 0x000fe4000fffe0ff */
[----:B------:R-:W1:Y:S01]  /*5750*/  @P3 LDC.64 R2, c[0x0][0x8a8] ;  /* 0x00022a00ff023b82 */ /* 0x000e620000000a00 */
[----:B------:R-:W-:Y:S04]  /*5760*/  @P3 IMAD R0, R166, UR36, RZ ;  /* 0x00000024a6003c24 */ /* 0x000fe8000f8e02ff */
[----:B-1----:R-:W-:Y:S05]  /*5770*/  @P3 IMAD.WIDE R2, R0, 0x4, R2 ;  /* 0x0000000400023825 */ /* 0x002fea00078e0202 */
[----:B-----5:R1:W5:Y:S02]  /*5780*/  @P3 LDG.E R78, desc[UR46][R2.64] ;  /* 0x0000002e024e3981 */ /* 0x020364000c1e1900 */
[----:B-1----:R-:W2:Y:S02]  /*5790*/  @!P3 LDC R78, c[0x0][0x8a0] ;  /* 0x00022800ff4ebb82 */ /* 0x002ea40000000800 */
.L_x_94:
[----:B-----5:R-:W-:Y:S01]  /*57a0*/  FSETP.NEU.AND P4, PT, R81, RZ, PT ;  /* 0x000000ff5100720b */ /* 0x020fe20003f8d000 */
[----:B------:R-:W-:Y:S01]  /*57b0*/  BSSY B1, `(.L_x_95) ;  /* 0x0000047000017945 */ /* 0x000fe20003800000 */
[----:B------:R-:W-:Y:S01]  /*57c0*/  SEL R5, RZ, 0xffffffff, P2 ;  /* 0xffffffffff057807 */ /* 0x000fe20001000000 */
[----:B------:R-:W-:Y:S01]  /*57d0*/  IMAD.MOV.U32 R208, RZ, RZ, 0x1 ;  /* 0x00000001ffd07424 */ /* 0x000fe200078e00ff */
[----:B------:R-:W-:Y:S01]  /*57e0*/  LOP3.LUT P3, RZ, R171, 0xff, RZ, 0xc0, !PT ;  /* 0x000000ffabff7812 */ /* 0x000fe2000786c0ff */
[C---:B------:R-:W-:Y:S01]  /*57f0*/  IMAD R80, R76.reuse, 0x80, R79 ;  /* 0x000000804c507824 */ /* 0x040fe200078e024f */
[----:B------:R-:W-:Y:S02]  /*5800*/  @P1 SEL R0, RZ, 0xffffffff, P4 ;  /* 0xffffffffff001807 */ /* 0x000fe40002000000 */
[----:B------:R-:W-:Y:S02]  /*5810*/  CS2R R162, SRZ ;  /* 0x0000000000a27805 */ /* 0x000fe4000001ff00 */
[----:B------:R-:W-:Y:S02]  /*5820*/  LEA R3, R181, UR49, 0x3 ;  /* 0x00000031b5037c11 */ /* 0x000fe4000f8e18ff */
[----:B------:R-:W-:Y:S02]  /*5830*/  CS2R R160, SRZ ;  /* 0x0000000000a07805 */ /* 0x000fe4000001ff00 */
[----:B------:R-:W-:Y:S02]  /*5840*/  @P0 SEL R0, R5, R0, !P3 ;  /* 0x0000000005000207 */ /* 0x000fe40005800000 */
[----:B------:R-:W-:Y:S02]  /*5850*/  CS2R R158, SRZ ;  /* 0x00000000009e7805 */ /* 0x000fe4000001ff00 */
[----:B------:R-:W-:Y:S02]  /*5860*/  LEA R207, R76, UR49, 0x3 ;  /* 0x000000314ccf7c11 */ /* 0x000fe4000f8e18ff */
[----:B------:R-:W-:Y:S02]  /*5870*/  CS2R R156, SRZ ;  /* 0x00000000009c7805 */ /* 0x000fe4000001ff00 */
[----:B------:R-:W-:Y:S02]  /*5880*/  @P1 LOP3.LUT R0, R0, 0x1, RZ, 0xc0, !PT ;  /* 0x0000000100001812 */ /* 0x000fe400078ec0ff */
[----:B------:R-:W-:Y:S02]  /*5890*/  CS2R R154, SRZ ;  /* 0x00000000009a7805 */ /* 0x000fe4000001ff00 */
[----:B------:R-:W-:Y:S02]  /*58a0*/  SHF.L.U32 R2, R183, 0x1f, RZ ;  /* 0x0000001fb7027819 */ /* 0x000fe400000006ff */
[----:B------:R-:W-:Y:S02]  /*58b0*/  CS2R R152, SRZ ;  /* 0x0000000000987805 */ /* 0x000fe4000001ff00 */
[----:B------:R-:W-:Y:S02]  /*58c0*/  ISETP.NE.U32.OR P6, PT, R0, 0x1, !P1 ;  /* 0x000000010000780c */ /* 0x000fe40004fc5470 */
[----:B------:R-:W-:Y:S02]  /*58d0*/  CS2R R150, SRZ ;  /* 0x0000000000967805 */ /* 0x000fe4000001ff00 */
[----:B------:R-:W-:Y:S02]  /*58e0*/  PLOP3.LUT P2, PT, PT, PT, UP1, 0x80, 0x8 ;  /* 0x000000000008781c */ /* 0x000fe40003f4f018 */
[----:B------:R-:W-:Y:S02]  /*58f0*/  CS2R R148, SRZ ;  /* 0x0000000000947805 */ /* 0x000fe4000001ff00 */
[----:B------:R-:W-:Y:S02]  /*5900*/  SEL R0, RZ, 0xffffffff, P4 ;  /* 0xffffffffff007807 */ /* 0x000fe40002000000 */
[----:B------:R-:W-:Y:S03]  /*5910*/  P2R R184, PR, RZ, 0x40 ;  /* 0x00000040ffb87803 */ /* 0x000fe60000000000 */
[----:B------:R-:W-:Y:S04]  /*5920*/  @P6 SHF.L.U32 R4, R180, 0x1f, RZ ;  /* 0x0000001fb4046819 */ /* 0x000fe800000006ff */
[----:B------:R-:W-:Y:S01]  /*5930*/  @P2 SEL R0, R5, R0, !P3 ;  /* 0x0000000005002207 */ /* 0x000fe20005800000 */
[----:B------:R-:W1:Y:S03]  /*5940*/  @P6 SYNCS.PHASECHK.TRANS64.TRYWAIT P1, [R3+URZ+0xc0], R4 ;  /* 0x0000c004030065a7 */ /* 0x000e6600080211ff */
[----:B------:R-:W-:Y:S04]  /*5950*/  LOP3.LUT R0, R0, 0x1, RZ, 0xc0, !PT ;  /* 0x0000000100007812 */ /* 0x000fe800078ec0ff */
[----:B------:R-:W-:Y:S04]  /*5960*/  ISETP.NE.U32.AND P5, PT, R0, 0x1, PT ;  /* 0x000000010000780c */ /* 0x000fe80003fa5070 */
[----:B------:R-:W-:Y:S01]  /*5970*/  P2R R209, PR, RZ, 0x20 ;  /* 0x00000020ffd17803 */ /* 0x000fe20000000000 */
[----:B------:R3:W4:Y:S01]  /*5980*/  SYNCS.PHASECHK.TRANS64.TRYWAIT P0, [R207+URZ+0x110], R2 ;  /* 0x00011002cf0075a7 */ /* 0x00072200080011ff */
[----:B-1----:R-:W-:Y:S01]  /*5990*/  @P6 SEL R208, RZ, 0x1, !P1 ;  /* 0x00000001ffd06807 */ /* 0x002fe20004800000 */
[----:B---3--:R-:W-:Y:S06]  /*59a0*/  @!P6 BRA `(.L_x_96) ;  /* 0x00000000009ce947 */ /* 0x008fec0003800000 */
[----:B------:R-:W-:Y:S01]  /*59b0*/  @P5 IMAD R6, R181, 0x2000, R190 ;  /* 0x00002000b5065824 */ /* 0x000fe200078e02be */
[----:B------:R-:W-:Y:S01]  /*59c0*/  ISETP.NE.AND P1, PT, R208, RZ, PT ;  /* 0x000000ffd000720c */ /* 0x000fe20003f25270 */
[----:B------:R-:W-:Y:S01]  /*59d0*/  BSSY B0, `(.L_x_97) ;  /* 0x0000010000007945 */ /* 0x000fe20003800000 */
[----:B------:R-:W-:Y:S01]  /*59e0*/  CS2R R150, SRZ ;  /* 0x0000000000967805 */ /* 0x000fe2000001ff00 */
[--C-:B------:R-:W-:Y:S01]  /*59f0*/  @P5 IMAD R7, R191, -0x10, R6.reuse ;  /* 0xfffffff0bf075824 */ /* 0x100fe200078e0206 */
[----:B------:R-:W-:Y:S01]  /*5a00*/  CS2R R148, SRZ ;  /* 0x0000000000947805 */ /* 0x000fe2000001ff00 */
[----:B------:R-:W-:Y:S01]  /*5a10*/  @P5 IMAD R5, R189, -0x10, R6 ;  /* 0xfffffff0bd055824 */ /* 0x000fe200078e0206 */
[----:B------:R-:W-:Y:S01]  /*5a20*/  CS2R R158, SRZ ;  /* 0x00000000009e7805 */ /* 0x000fe2000001ff00 */
[----:B------:R-:W-:Y:S01]  /*5a30*/  @P5 IMAD R4, R188, 0x10, R7 ;  /* 0x00000010bc045824 */ /* 0x000fe200078e0207 */
[----:B------:R-:W-:Y:S02]  /*5a40*/  CS2R R156, SRZ ;  /* 0x00000000009c7805 */ /* 0x000fe4000001ff00 */
[----:B------:R-:W-:Y:S02]  /*5a50*/  CS2R R154, SRZ ;  /* 0x00000000009a7805 */ /* 0x000fe4000001ff00 */
[----:B------:R-:W-:Y:S02]  /*5a60*/  CS2R R152, SRZ ;  /* 0x0000000000987805 */ /* 0x000fe4000001ff00 */
[----:B------:R-:W-:Y:S02]  /*5a70*/  CS2R R162, SRZ ;  /* 0x0000000000a27805 */ /* 0x000fe4000001ff00 */
[----:B------:R-:W-:Y:S01]  /*5a80*/  CS2R R160, SRZ ;  /* 0x0000000000a07805 */ /* 0x000fe2000001ff00 */
[----:B------:R-:W-:Y:S06]  /*5a90*/  @P1 BRA `(.L_x_98) ;  /* 0x00000000000c1947 */ /* 0x000fec0003800000 */
[----:B------:R-:W-:Y:S04]  /*5aa0*/  SHF.L.U32 R0, R180, 0x1f, RZ ;  /* 0x0000001fb4007819 */ /* 0x000fe800000006ff */
[----:B------:R-:W1:Y:S02]  /*5ab0*/  SYNCS.PHASECHK.TRANS64.TRYWAIT P1, [R3+URZ+0xc0], R0 ;  /* 0x0000c000030075a7 */ /* 0x000e6400080211ff */
[----:B-1----:R-:W-:Y:S05]  /*5ac0*/  @!P1 BRA `(.L_x_99) ;  /* 0x0000003400e09947 */ /* 0x002fea0003800000 */
.L_x_98:
[----:B------:R-:W-:Y:S05]  /*5ad0*/  BSYNC B0 ;  /* 0x0000000000007941 */ /* 0x000fea0003800000 */
.L_x_97:
[----:B------:R-:W-:Y:S01]  /*5ae0*/  ISETP.NE.AND P1, PT, R209, RZ, PT ;  /* 0x000000ffd100720c */ /* 0x000fe20003f25270 */
[----:B-1----:R-:W-:Y:S02]  /*5af0*/  VIADD R3, R3, 0xd0 ;  /* 0x000000d003037836 */ /* 0x002fe40000000000 */
[----:B------:R-:W-:Y:S02]  /*5b00*/  IMAD.U32 R0, RZ, RZ, UR37 ;  /* 0x00000025ff007e24 */ /* 0x000fe4000f8e00ff */
[----:B------:R-:W-:Y:S03]  /*5b10*/  VIADD R181, R181, 0x1 ;  /* 0x00000001b5b57836 */ /* 0x000fe60000000000 */
[----:B------:R-:W-:Y:S05]  /*5b20*/  PRMT R0, R0, 0x654, R3 ;  /* 0x0000065400007816 */ /* 0x000fea0000000003 */
[----:B------:R1:W3:Y:S04]  /*5b30*/  @P1 LDS.128 R148, [R6] ;  /* 0x0000000006941984 */ /* 0x0002e80000000c00 */
[----:B------:R1:W1:Y:S04]  /*5b40*/  @P1 LDS.128 R156, [R5+0x20] ;  /* 0x00002000059c1984 */ /* 0x0002680000000c00 */
[----:B------:R1:W1:Y:S04]  /*5b50*/  @P1 LDS.128 R152, [R7+0x10] ;  /* 0x0000100007981984 */ /* 0x0002680000000c00 */
[----:B------:R1:W1:Y:S01]  /*5b60*/  @P1 LDS.128 R160, [R4+0x10] ;  /* 0x0000100004a01984 */ /* 0x0002620000000c00 */
[C---:B------:R-:W-:Y:S01]  /*5b70*/  ISETP.NE.AND P1, PT, R181.reuse, 0x2, PT ;  /* 0x00000002b500780c */ /* 0x040fe20003f25270 */
[----:B------:R-:W-:Y:S01]  /*5b80*/  @!PT LDS RZ, [RZ] ;  /* 0x00000000fffff984 */ /* 0x000fe20000000800 */
[----:B------:R-:W-:Y:S01]  /*5b90*/  @!PT LDS RZ, [RZ] ;  /* 0x00000000fffff984 */ /* 0x000fe20000000800 */
[----:B------:R-:W-:Y:S01]  /*5ba0*/  @!PT LDS RZ, [RZ] ;  /* 0x00000000fffff984 */ /* 0x000fe20000000800 */
[----:B------:R-:W-:Y:S01]  /*5bb0*/  @!PT LDS RZ, [RZ] ;  /* 0x00000000fffff984 */ /* 0x000fe20000000800 */
[----:B------:R5:W-:Y:S06]  /*5bc0*/  MEMBAR.ALL.CTA ;  /* 0x0000000000007992 */ /* 0x000bec0000008000 */
[----:B-----5:R-:W5:Y:S01]  /*5bd0*/  FENCE.VIEW.ASYNC.S ;  /* 0x00000000000073c6 */ /* 0x020f620000000000 */
[----:B------:R-:W-:Y:S02]  /*5be0*/  SEL R3, RZ, 0x1, P1 ;  /* 0x00000001ff037807 */ /* 0x000fe40000800000 */
[----:B------:R-:W-:Y:S02]  /*5bf0*/  SEL R181, R181, RZ, P1 ;  /* 0x000000ffb5b57207 */ /* 0x000fe40000800000 */
[----:B------:R-:W-:Y:S01]  /*5c00*/  LOP3.LUT R180, R180, R3, RZ, 0x3c, !PT ;  /* 0x00000003b4b47212 */ /* 0x000fe200078e3cff */
[----:B-----5:R1:W-:Y:S06]  /*5c10*/  SYNCS.ARRIVE.TRANS64.RED.A1T0 RZ, [R0+URZ], RZ ;  /* 0x000000ff00ff79a7 */ /* 0x0203ec00081004ff */
.L_x_96:
[----:B------:R-:W-:Y:S05]  /*5c20*/  BSYNC B1 ;  /* 0x0000000000017941 */ /* 0x000fea0003800000 */
.L_x_95:
[----:B-1----:R-:W-:Y:S04]  /*5c30*/  SHF.R.U32.HI R0, RZ, 0x15, R80 ;  /* 0x00000015ff007819 */ /* 0x002fe80000011650 */
[----:B------:R-:W-:Y:S01]  /*5c40*/  LOP3.LUT P1, RZ, R0, 0x3, R173, 0x48, !PT ;  /* 0x0000000300ff7812 */ /* 0x000fe200078248ad */
[----:B------:R-:W-:Y:S01]  /*5c50*/  @!UPT UIADD3 URZ, UPT, UPT, URZ, URZ, URZ ;  /* 0x000000fffffff290 */ /* 0x000fe2000fffe0ff */
[----:B----4-:R-:W-:Y:S11]  /*5c60*/  @P0 BRA `(.L_x_100) ;  /* 0x0000000000080947 */ /* 0x010ff60003800000 */
[----:B------:R-:W1:Y:S02]  /*5c70*/  SYNCS.PHASECHK.TRANS64.TRYWAIT P0, [R207+URZ+0x110], R2 ;  /* 0x00011002cf0075a7 */ /* 0x000e6400080011ff */
[----:B-1----:R-:W-:Y:S05]  /*5c80*/  @!P0 BRA `(.L_x_101) ;  /* 0x0000003400848947 */ /* 0x002fea0003800000 */
.L_x_100:
[----:B------:R-:W-:Y:S04]  /*5c90*/  BSSY.RECONVERGENT B6, `(.L_x_102) ;  /* 0x0000012000067945 */ /* 0x000fe80003800200 */
[----:B------:R-:W-:Y:S05]  /*5ca0*/  @!P1 BRA `(.L_x_103) ;  /* 0x0000000000409947 */ /* 0x000fea0003800000 */
[----:B------:R-:W4:Y:S01]  /*5cb0*/  LDCU.64 UR8, c[0x4][0x70] ;  /* 0x01000e00ff0877ac */ /* 0x000f220008000a00 */
[----:B------:R-:W-:Y:S01]  /*5cc0*/  MOV R3, 0x0 ;  /* 0x0000000000037802 */ /* 0x000fe20000000f00 */
[----:B------:R-:W-:Y:S02]  /*5cd0*/  HFMA2 R12, -RZ, RZ, 0, 5.9604644775390625e-08 ;  /* 0x00000001ff0c7431 */ /* 0x000fe400000001ff */
[----:B------:R-:W-:Y:S02]  /*5ce0*/  IMAD.MOV.U32 R8, RZ, RZ, 0x192 ;  /* 0x00000192ff087424 */ /* 0x000fe400078e00ff */
[----:B------:R-:W-:Y:S01]  /*5cf0*/  IMAD.MOV.U32 R13, RZ, RZ, RZ ;  /* 0x000000ffff0d7224 */ /* 0x000fe200078e00ff */
[----:B------:R-:W5:Y:S01]  /*5d00*/  LDCU.64 UR6, c[0x4][0x78] ;  /* 0x01000f00ff0677ac */ /* 0x000f620008000a00 */
[----:B-1----:R-:W1:Y:S01]  /*5d10*/  LDC.64 R2, c[0x4][R3] ;  /* 0x0100000003027b82 */ /* 0x002e620000000a00 */
[----:B------:R-:W2:Y:S01]  /*5d20*/  LDCU.64 UR4, c[0x4][0x10] ;  /* 0x01000200ff0477ac */ /* 0x000ea20008000a00 */
[----:B----4-:R-:W-:Y:S01]  /*5d30*/  MOV R5, UR9 ;  /* 0x0000000900057c02 */ /* 0x010fe20008000f00 */
[----:B------:R-:W-:Y:S01]  /*5d40*/  IMAD.U32 R4, RZ, RZ, UR8 ;  /* 0x00000008ff047e24 */ /* 0x000fe2000f8e00ff */
[----:B-----5:R-:W-:Y:S01]  /*5d50*/  MOV R7, UR7 ;  /* 0x0000000700077c02 */ /* 0x020fe20008000f00 */
[----:B------:R-:W-:Y:S01]  /*5d60*/  IMAD.U32 R6, RZ, RZ, UR6 ;  /* 0x00000006ff067e24 */ /* 0x000fe2000f8e00ff */
[----:B--2---:R-:W-:Y:S01]  /*5d70*/  MOV R11, UR5 ;  /* 0x00000005000b7c02 */ /* 0x004fe20008000f00 */
[----:B------:R-:W-:Y:S02]  /*5d80*/  IMAD.U32 R10, RZ, RZ, UR4 ;  /* 0x00000004ff0a7e24 */ /* 0x000fe4000f8e00ff */
[----:B------:R-:W-:Y:S07]  /*5d90*/  LEPC R20, `(.L_x_103) ;  /* 0x000000001014794e */ /* 0x000fee0000000000 */
[----:B-1-3--:R-:W-:Y:S05]  /*5da0*/  CALL.ABS.NOINC R2 ;  /* 0x0000000002007343 */ /* 0x00afea0003c00000 */
.L_x_103:
[----:B------:R-:W-:Y:S05]  /*5db0*/  BSYNC.RECONVERGENT B6 ;  /* 0x0000000000067941 */ /* 0x000fea0003800200 */
.L_x_102:
[-C--:B---3--:R-:W-:Y:S01]  /*5dc0*/  F2FP.F16.E4M3.UNPACK_B R83, R148.reuse ;  /* 0x00000094ff53723e */ /* 0x088fe200020006ff */
[----:B------:R-:W-:Y:S05]  /*5dd0*/  WARPSYNC.ALL ;  /* 0x0000000000007948 */ /* 0x000fea0003800000 */
[----:B------:R-:W-:Y:S01]  /*5de0*/  R2UR UR4, R80 ;  /* 0x00000000500472ca */ /* 0x000fe200000e0000 */
[--C-:B------:R-:W-:Y:S01]  /*5df0*/  HADD2.F32 R82, -RZ, R83.reuse.H0_H0 ;  /* 0x20000053ff527230 */ /* 0x100fe20000004100 */
[----:B------:R-:W-:Y:S01]  /*5e00*/  F2FP.F16.E4M3.UNPACK_B R85, R148.H1 ;  /* 0x00000094ff55723e */ /* 0x000fe200030006ff */
[----:B------:R-:W-:Y:S01]  /*5e10*/  HADD2.F32 R83, -RZ, R83.H1_H1 ;  /* 0x30000053ff537230 */ /* 0x000fe20000004100 */
[-C--:B------:R-:W-:Y:S01]  /*5e20*/  F2FP.F16.E4M3.UNPACK_B R87, R149.reuse ;  /* 0x00000095ff57723e */ /* 0x080fe200020006ff */
[----:B------:R-:W-:Y:S01]  /*5e30*/  BSSY.RECONVERGENT B0, `(.L_x_104) ;  /* 0x000011d000007945 */ /* 0x000fe20003800200 */
[----:B------:R-:W-:Y:S01]  /*5e40*/  F2FP.F16.E4M3.UNPACK_B R89, R149.H1 ;  /* 0x00000095ff59723e */ /* 0x000fe200030006ff */
[----:B------:R-:W-:Y:S01]  /*5e50*/  HADD2.F32 R84, -RZ, R85.H0_H0 ;  /* 0x20000055ff547230 */ /* 0x000fe20000004100 */
[-C--:B------:R-:W-:Y:S01]  /*5e60*/  F2FP.F16.E4M3.UNPACK_B R91, R150.reuse ;  /* 0x00000096ff5b723e */ /* 0x080fe200020006ff */
[----:B------:R-:W-:Y:S01]  /*5e70*/  HADD2.F32 R88, -RZ, R87.H1_H1 ;  /* 0x30000057ff587230 */ /* 0x000fe20000004100 */
[----:B------:R-:W-:Y:S01]  /*5e80*/  F2FP.F16.E4M3.UNPACK_B R93, R150.H1 ;  /* 0x00000096ff5d723e */ /* 0x000fe200030006ff */
[----:B------:R-:W-:Y:S01]  /*5e90*/  HADD2.F32 R86, -RZ, R85.H1_H1 ;  /* 0x30000055ff567230 */ /* 0x000fe20000004100 */
[-C--:B------:R-:W-:Y:S01]  /*5ea0*/  F2FP.F16.E4M3.UNPACK_B R95, R151.reuse ;  /* 0x00000097ff5f723e */ /* 0x080fe200020006ff */
[----:B------:R-:W2:Y:S01]  /*5eb0*/  LDTM.x64 R4, tmem[UR4] ;  /* 0x00000004000479ee */ /* 0x000ea20008340000 */
[----:B------:R-:W-:Y:S01]  /*5ec0*/  F2FP.F16.E4M3.UNPACK_B R97, R151.H1 ;  /* 0x00000097ff61723e */ /* 0x000fe200030006ff */
[----:B------:R-:W-:Y:S01]  /*5ed0*/  HADD2.F32 R85, -RZ, R87.H0_H0 ;  /* 0x20000057ff557230 */ /* 0x000fe20000004100 */
[-C--:B------:R-:W-:Y:S01]  /*5ee0*/  F2FP.F16.E4M3.UNPACK_B R99, R152.reuse ;  /* 0x00000098ff63723e */ /* 0x080fe200020006ff */
[----:B------:R-:W-:Y:S01]  /*5ef0*/  HADD2.F32 R87, -RZ, R89.H0_H0 ;  /* 0x20000059ff577230 */ /* 0x000fe20000004100 */
[----:B------:R-:W-:Y:S01]  /*5f00*/  F2FP.F16.E4M3.UNPACK_B R101, R152.H1 ;  /* 0x00000098ff65723e */ /* 0x000fe200030006ff */
[----:B------:R-:W-:Y:S01]  /*5f10*/  HADD2.F32 R92, -RZ, R91.H1_H1 ;  /* 0x3000005bff5c7230 */ /* 0x000fe20000004100 */
[----:B------:R-:W-:Y:S01]  /*5f20*/  ISETP.NE.AND P6, PT, R184, RZ, PT ;  /* 0x000000ffb800720c */ /* 0x000fe20003fc5270 */
[----:B------:R-:W-:Y:S01]  /*5f30*/  HADD2.F32 R96, -RZ, R95.H1_H1 ;  /* 0x3000005fff607230 */ /* 0x000fe20000004100 */
[----:B------:R-:W-:Y:S01]  /*5f40*/  SHF.L.U32 R211, R176, 0x4, RZ ;  /* 0x00000004b0d37819 */ /* 0x000fe200000006ff */
[----:B------:R-:W-:Y:S01]  /*5f50*/  HADD2.F32 R100, -RZ, R99.H1_H1 ;  /* 0x30000063ff647230 */ /* 0x000fe20000004100 */
[----:B------:R-:W-:Y:S01]  /*5f60*/  SHF.L.U32 R219, R175, 0x4, RZ ;  /* 0x00000004afdb7819 */ /* 0x000fe200000006ff */
[----:B------:R-:W-:Y:S01]  /*5f70*/  HADD2.F32 R90, -RZ, R89.H1_H1 ;  /* 0x30000059ff5a7230 */ /* 0x000fe20000004100 */
[C---:B------:R-:W-:Y:S01]  /*5f80*/  IADD3 R204, PT, PT, R190.reuse, R211, RZ ;  /* 0x000000d3becc7210 */ /* 0x040fe20007ffe0ff */
[----:B------:R-:W-:Y:S01]  /*5f90*/  HADD2.F32 R89, -RZ, R91.H0_H0 ;  /* 0x2000005bff597230 */ /* 0x000fe20000004100 */
[----:B------:R-:W-:Y:S01]  /*5fa0*/  IADD3 R206, PT, PT, R190, R219, RZ ;  /* 0x000000dbbece7210 */ /* 0x000fe20007ffe0ff */
[--C-:B------:R-:W-:Y:S01]  /*5fb0*/  HADD2.F32 R91, -RZ, R93.reuse.H0_H0 ;  /* 0x2000005dff5b7230 */ /* 0x100fe20000004100 */
[----:B------:R-:W-:Y:S01]  /*5fc0*/  SHF.L.U32 R217, R188, 0x4, RZ ;  /* 0x00000004bcd97819 */ /* 0x000fe200000006ff */
[----:B------:R-:W-:Y:S01]  /*5fd0*/  HADD2.F32 R94, -RZ, R93.H1_H1 ;  /* 0x3000005dff5e7230 */ /* 0x000fe20000004100 */
[-C--:B------:R-:W-:Y:S01]  /*5fe0*/  F2FP.F16.E4M3.UNPACK_B R103, R153.reuse ;  /* 0x00000099ff67723e */ /* 0x080fe200020006ff */
[----:B------:R-:W-:Y:S01]  /*5ff0*/  HADD2.F32 R93, -RZ, R95.H0_H0 ;  /* 0x2000005fff5d7230 */ /* 0x000fe20000004100 */
[----:B------:R-:W-:Y:S01]  /*6000*/  IADD3 R205, PT, PT, R217, R204, RZ ;  /* 0x000000ccd9cd7210 */ /* 0x000fe20007ffe0ff */
[----:B------:R-:W-:Y:S01]  /*6010*/  HADD2.F32 R95, -RZ, R97.H0_H0 ;  /* 0x20000061ff5f7230 */ /* 0x000fe20000004100 */
[----:B------:R-:W-:Y:S01]  /*6020*/  F2FP.F16.E4M3.UNPACK_B R105, R153.H1 ;  /* 0x00000099ff69723e */ /* 0x000fe200030006ff */
[C---:B--2---:R-:W-:Y:S01]  /*6030*/  FMUL R0, R78.reuse, R4 ;  /* 0x000000044e007220 */ /* 0x044fe20000400000 */
[C---:B-1----:R-:W-:Y:S01]  /*6040*/  FMUL R2, R78.reuse, R5 ;  /* 0x000000054e027220 */ /* 0x042fe20000400000 */
[C---:B------:R-:W-:Y:S01]  /*6050*/  FMUL R4, R78.reuse, R8 ;  /* 0x000000084e047220 */ /* 0x040fe20000400000 */
[C---:B------:R-:W-:Y:S01]  /*6060*/  FMUL R5, R78.reuse, R9 ;  /* 0x000000094e057220 */ /* 0x040fe20000400000 */
[C---:B------:R-:W-:Y:S01]  /*6070*/  FFMA R0, R81.reuse, R82, R0 ;  /* 0x0000005251007223 */ /* 0x040fe20000000000 */
[C---:B------:R-:W-:Y:S01]  /*6080*/  FFMA R2, R81.reuse, R83, R2 ;  /* 0x0000005351027223 */ /* 0x040fe20000000002 */
[C---:B------:R-:W-:Y:S01]  /*6090*/  FMUL R8, R78.reuse, R12 ;  /* 0x0000000c4e087220 */ /* 0x040fe20000400000 */
[C---:B------:R-:W-:Y:S01]  /*60a0*/  FMUL R9, R78.reuse, R13 ;  /* 0x0000000d4e097220 */ /* 0x040fe20000400000 */
[C---:B------:R-:W-:Y:S01]  /*60b0*/  FMUL R12, R78.reuse, R16 ;  /* 0x000000104e0c7220 */ /* 0x040fe20000400000 */
[C---:B------:R-:W-:Y:S01]  /*60c0*/  FMUL R13, R78.reuse, R17 ;  /* 0x000000114e0d7220 */ /* 0x040fe20000400000 */
[C---:B------:R-:W-:Y:S01]  /*60d0*/  FMUL R16, R78.reuse, R20 ;  /* 0x000000144e107220 */ /* 0x040fe20000400000 */
[C---:B------:R-:W-:Y:S01]  /*60e0*/  FMUL R17, R78.reuse, R21 ;  /* 0x000000154e117220 */ /* 0x040fe20000400000 */
[----:B------:R-:W-:Y:S02]  /*60f0*/  HADD2.F32 R104, -RZ, R103.H1_H1 ;  /* 0x30000067ff687230 */ /* 0x000fe40000004100 */
[C---:B------:R-:W-:Y:S01]  /*6100*/  FMUL R20, R78.reuse, R24 ;  /* 0x000000184e147220 */ /* 0x040fe20000400000 */
[C---:B------:R-:W-:Y:S01]  /*6110*/  FMUL R21, R78.reuse, R25 ;  /* 0x000000194e157220 */ /* 0x040fe20000400000 */
[C---:B------:R-:W-:Y:S01]  /*6120*/  FMUL R24, R78.reuse, R28 ;  /* 0x0000001c4e187220 */ /* 0x040fe20000400000 */
[C---:B------:R-:W-:Y:S01]  /*6130*/  FMUL R25, R78.reuse, R29 ;  /* 0x0000001d4e197220 */ /* 0x040fe20000400000 */
[C---:B------:R-:W-:Y:S01]  /*6140*/  FMUL R28, R78.reuse, R32 ;  /* 0x000000204e1c7220 */ /* 0x040fe20000400000 */
[C---:B------:R-:W-:Y:S01]  /*6150*/  FMUL R29, R78.reuse, R33 ;  /* 0x000000214e1d7220 */ /* 0x040fe20000400000 */
[C---:B------:R-:W-:Y:S01]  /*6160*/  FMUL R32, R78.reuse, R36 ;  /* 0x000000244e207220 */ /* 0x040fe20000400000 */
[----:B------:R-:W-:Y:S01]  /*6170*/  F2FP.F16.E4M3.UNPACK_B R107, R154 ;  /* 0x0000009aff6b723e */ /* 0x000fe200020006ff */
[C---:B------:R-:W-:Y:S01]  /*6180*/  FMUL R33, R78.reuse, R37 ;  /* 0x000000254e217220 */ /* 0x040fe20000400000 */
[C---:B------:R-:W-:Y:S01]  /*6190*/  FMUL R36, R78.reuse, R40 ;  /* 0x000000284e247220 */ /* 0x040fe20000400000 */
[----:B------:R-:W-:Y:S01]  /*61a0*/  F2FP.F16.E4M3.UNPACK_B R109, R154.H1 ;  /* 0x0000009aff6d723e */ /* 0x000fe200030006ff */
[C---:B------:R-:W-:Y:S01]  /*61b0*/  FMUL R37, R78.reuse, R41 ;  /* 0x000000294e257220 */ /* 0x040fe20000400000 */
[----:B------:R-:W-:Y:S02]  /*61c0*/  HADD2.F32 R108, -RZ, R107.H1_H1 ;  /* 0x3000006bff6c7230 */ /* 0x000fe40000004100 */
        /* <DEDUP_REMOVED lines=26> */
[C---:B------:R-:W-:Y:S01]  /*6370*/  FFMA R3, R81.reuse, R84, R3 ;  /* 0x0000005451037223 */ /* 0x040fe20000000003 */
[C---:B------:R-:W-:Y:S01]  /*6380*/  FFMA R7, R81.reuse, R86, R7 ;  /* 0x0000005651077223 */ /* 0x040fe20000000007 */
[----:B------:R-:W-:Y:S01]  /*6390*/  F2FP.F16.E4M3.UNPACK_B R127, R159 ;  /* 0x0000009fff7f723e */ /* 0x000fe200020006ff */
[C---:B------:R-:W-:Y:S01]  /*63a0*/  FFMA R4, R81.reuse, R85, R4 ;  /* 0x0000005551047223 */ /* 0x040fe20000000004 */
[C---:B------:R-:W-:Y:S01]  /*63b0*/  FFMA R5, R81.reuse, R88, R5 ;  /* 0x0000005851057223 */ /* 0x040fe20000000005 */
[----:B------:R-:W-:Y:S01]  /*63c0*/  F2FP.F16.E4M3.UNPACK_B R129, R159.H1 ;  /* 0x0000009fff81723e */ /* 0x000fe200030006ff */
[----:B------:R-:W-:Y:S01]  /*63d0*/  FFMA R6, R81, R87, R6 ;  /* 0x0000005751067223 */ /* 0x000fe20000000006 */
[----:B------:R-:W-:Y:S01]  /*63e0*/  F2FP.SATFINITE.E4M3.F32.PACK_AB_MERGE_C R185, R7, R3, RZ ;  /* 0x0000000307b9723e */ /* 0x000fe200048070ff */
[----:B------:R-:W-:Y:S02]  /*63f0*/  HADD2.F32 R124, -RZ, R123.H1_H1 ;  /* 0x3000007bff7c7230 */ /* 0x000fe40000004100 */
[----:B------:R-:W-:Y:S01]  /*6400*/  FMUL R11, R78, R11 ;  /* 0x0000000b4e0b7220 */ /* 0x000fe20000400000 */
[----:B------:R-:W-:Y:S01]  /*6410*/  HADD2.F32 R128, -RZ, R127.H1_H1 ;  /* 0x3000007fff807230 */ /* 0x000fe20000004100 */
[----:B------:R-:W-:Y:S01]  /*6420*/  F2FP.SATFINITE.E4M3.F32.PACK_AB_MERGE_C R184, R2, R0, R185 ;  /* 0x0000000002b8723e */ /* 0x000fe200048070b9 */
[C---:B------:R-:W-:Y:S01]  /*6430*/  FMUL R10, R78.reuse, R14 ;  /* 0x0000000e4e0a7220 */ /* 0x040fe20000400000 */
[C---:B------:R-:W-:Y:S01]  /*6440*/  FFMA R11, R81.reuse, R90, R11 ;  /* 0x0000005a510b7223 */ /* 0x040fe2000000000b */
[C---:B------:R-:W-:Y:S01]  /*6450*/  FFMA R8, R81.reuse, R89, R8 ;  /* 0x0000005951087223 */ /* 0x040fe20000000008 */
[----:B------:R-:W-:Y:S01]  /*6460*/  FFMA R9, R81, R92, R9 ;  /* 0x0000005c51097223 */ /* 0x000fe20000000009 */
[----:B------:R-:W-:Y:S01]  /*6470*/  F2FP.F16.E4M3.UNPACK_B R131, R160 ;  /* 0x000000a0ff83723e */ /* 0x000fe200020006ff */
[----:B------:R-:W-:Y:S01]  /*6480*/  HADD2.F32 R98, -RZ, R97.H1_H1 ;  /* 0x30000061ff627230 */ /* 0x000fe20000004100 */
[----:B------:R-:W-:Y:S01]  /*6490*/  F2FP.SATFINITE.E4M3.F32.PACK_AB_MERGE_C R186, R11, R6, RZ ;  /* 0x000000060bba723e */ /* 0x000fe200048070ff */
[----:B------:R-:W-:Y:S01]  /*64a0*/  FFMA R10, R81, R91, R10 ;  /* 0x0000005b510a7223 */ /* 0x000fe2000000000a */
[----:B------:R-:W-:Y:S02]  /*64b0*/  HADD2.F32 R97, -RZ, R99.H0_H0 ;  /* 0x20000063ff617230 */ /* 0x000fe40000004100 */
[C---:B------:R-:W-:Y:S01]  /*64c0*/  FMUL R15, R78.reuse, R15 ;  /* 0x0000000f4e0f7220 */ /* 0x040fe20000400000 */
[----:B------:R-:W-:Y:S01]  /*64d0*/  F2FP.SATFINITE.E4M3.F32.PACK_AB_MERGE_C R185, R5, R4, R186 ;  /* 0x0000000405b9723e */ /* 0x000fe200048070ba */
[----:B------:R-:W-:Y:S02]  /*64e0*/  HADD2.F32 R132, -RZ, R131.H1_H1 ;  /* 0x30000083ff847230 */ /* 0x000fe40000004100 */
[C---:B------:R-:W-:Y:S01]  /*64f0*/  FMUL R14, R78.reuse, R18 ;  /* 0x000000124e0e7220 */ /* 0x040fe20000400000 */
[C---:B------:R-:W-:Y:S01]  /*6500*/  FFMA R15, R81.reuse, R94, R15 ;  /* 0x0000005e510f7223 */ /* 0x040fe2000000000f */
[C---:B------:R-:W-:Y:S01]  /*6510*/  FFMA R12, R81.reuse, R93, R12 ;  /* 0x0000005d510c7223 */ /* 0x040fe2000000000c */
[----:B------:R-:W-:Y:S01]  /*6520*/  FFMA R13, R81, R96, R13 ;  /* 0x00000060510d7223 */ /* 0x000fe2000000000d */
[----:B------:R-:W-:Y:S01]  /*6530*/  F2FP.F16.E4M3.UNPACK_B R133, R160.H1 ;  /* 0x000000a0ff85723e */ /* 0x000fe200030006ff */
[--C-:B------:R-:W-:Y:S01]  /*6540*/  HADD2.F32 R99, -RZ, R101.reuse.H0_H0 ;  /* 0x20000065ff637230 */ /* 0x100fe20000004100 */
[----:B------:R-:W-:Y:S01]  /*6550*/  F2FP.SATFINITE.E4M3.F32.PACK_AB_MERGE_C R186, R15, R10, RZ ;  /* 0x0000000a0fba723e */ /* 0x000fe200048070ff */
[----:B------:R-:W-:Y:S01]  /*6560*/  FFMA R14, R81, R95, R14 ;  /* 0x0000005f510e7223 */ /* 0x000fe2000000000e */
[C---:B------:R-:W-:Y:S01]  /*6570*/  FMUL R19, R78.reuse, R19 ;  /* 0x000000134e137220 */ /* 0x040fe20000400000 */
[----:B------:R-:W-:Y:S01]  /*6580*/  HADD2.F32 R102, -RZ, R101.H1_H1 ;  /* 0x30000065ff667230 */ /* 0x000fe20000004100 */
[----:B------:R-:W-:Y:S01]  /*6590*/  F2FP.SATFINITE.E4M3.F32.PACK_AB_MERGE_C R186, R9, R8, R186 ;  /* 0x0000000809ba723e */ /* 0x000fe200048070ba */
[----:B------:R-:W-:Y:S02]  /*65a0*/  HADD2.F32 R101, -RZ, R103.H0_H0 ;  /* 0x20000067ff657230 */ /* 0x000fe40000004100 */
[C---:B------:R-:W-:Y:S01]  /*65b0*/  FFMA R19, R81.reuse, R98, R19 ;  /* 0x0000006251137223 */ /* 0x040fe20000000013 */
[C---:B------:R-:W-:Y:S01]  /*65c0*/  FFMA R16, R81.reuse, R97, R16 ;  /* 0x0000006151107223 */ /* 0x040fe20000000010 */
[----:B------:R-:W-:Y:S01]  /*65d0*/  FFMA R17, R81, R100, R17 ;  /* 0x0000006451117223 */ /* 0x000fe20000000011 */
[C---:B------:R-:W-:Y:S01]  /*65e0*/  FMUL R18, R78.reuse, R22 ;  /* 0x000000164e127220 */ /* 0x040fe20000400000 */
[----:B------:R-:W-:Y:S01]  /*65f0*/  F2FP.F16.E4M3.UNPACK_B R135, R161 ;  /* 0x000000a1ff87723e */ /* 0x000fe200020006ff */
        /* <DEDUP_REMOVED lines=10> */
[----:B------:R1:W-:Y:S01]  /*66a0*/  STS.128 [R172+UR49+0x4200], R184 ;  /* 0x004200b8ac007988 */ /* 0x0003e20008000c31 */
[----:B------:R-:W-:Y:S01]  /*66b0*/  HADD2.F32 R136, -RZ, R135.H1_H1 ;  /* 0x30000087ff887230 */ /* 0x000fe20000004100 */
[----:B------:R-:W-:Y:S01]  /*66c0*/  F2FP.SATFINITE.E4M3.F32.PACK_AB_MERGE_C R196, R23, R18, RZ ;  /* 0x0000001217c4723e */ /* 0x000fe200048070ff */
[C---:B------:R-:W-:Y:S01]  /*66d0*/  FMUL R22, R78.reuse, R26 ;  /* 0x0000001a4e167220 */ /* 0x040fe20000400000 */
[C---:B------:R-:W-:Y:S01]  /*66e0*/  FMUL R27, R78.reuse, R27 ;  /* 0x0000001b4e1b7220 */ /* 0x040fe20000400000 */
[--C-:B------:R-:W-:Y:S01]  /*66f0*/  HADD2.F32 R107, -RZ, R109.reuse.H0_H0 ;  /* 0x2000006dff6b7230 */ /* 0x100fe20000004100 */
[----:B------:R-:W-:Y:S01]  /*6700*/  F2FP.SATFINITE.E4M3.F32.PACK_AB_MERGE_C R196, R17, R16, R196 ;  /* 0x0000001011c4723e */ /* 0x000fe200048070c4 */
[C---:B------:R-:W-:Y:S01]  /*6710*/  FFMA R22, R81.reuse, R103, R22 ;  /* 0x0000006751167223 */ /* 0x040fe20000000016 */
[C---:B------:R-:W-:Y:S01]  /*6720*/  FFMA R27, R81.reuse, R106, R27 ;  /* 0x0000006a511b7223 */ /* 0x040fe2000000001b */
[C---:B------:R-:W-:Y:S01]  /*6730*/  FFMA R24, R81.reuse, R105, R24 ;  /* 0x0000006951187223 */ /* 0x040fe20000000018 */
[----:B------:R-:W-:Y:S01]  /*6740*/  F2FP.F16.E4M3.UNPACK_B R137, R161.H1 ;  /* 0x000000a1ff89723e */ /* 0x000fe200030006ff */
[----:B------:R-:W-:Y:S02]  /*6750*/  HADD2.F32 R110, -RZ, R109.H1_H1 ;  /* 0x3000006dff6e7230 */ /* 0x000fe40000004100 */
[----:B------:R-:W-:Y:S01]  /*6760*/  FFMA R25, R81, R108, R25 ;  /* 0x0000006c51197223 */ /* 0x000fe20000000019 */
[----:B------:R-:W-:Y:S01]  /*6770*/  F2FP.SATFINITE.E4M3.F32.PACK_AB_MERGE_C R197, R27, R22, RZ ;  /* 0x000000161bc5723e */ /* 0x000fe200048070ff */
[----:B------:R-:W-:Y:S02]  /*6780*/  HADD2.F32 R109, -RZ, R111.H0_H0 ;  /* 0x2000006fff6d7230 */ /* 0x000fe40000004100 */
[C---:B------:R-:W-:Y:S01]  /*6790*/  FMUL R26, R78.reuse, R30 ;  /* 0x0000001e4e1a7220 */ /* 0x040fe20000400000 */
[C---:B------:R-:W-:Y:S01]  /*67a0*/  FMUL R31, R78.reuse, R31 ;  /* 0x0000001f4e1f7220 */ /* 0x040fe20000400000 */
[--C-:B------:R-:W-:Y:S01]  /*67b0*/  HADD2.F32 R111, -RZ, R113.reuse.H0_H0 ;  /* 0x20000071ff6f7230 */ /* 0x100fe20000004100 */
[----:B------:R-:W-:Y:S01]  /*67c0*/  F2FP.SATFINITE.E4M3.F32.PACK_AB_MERGE_C R197, R21, R20, R197 ;  /* 0x0000001415c5723e */ /* 0x000fe200048070c5 */
[C---:B------:R-:W-:Y:S01]  /*67d0*/  FFMA R26, R81.reuse, R107, R26 ;  /* 0x0000006b511a7223 */ /* 0x040fe2000000001a */
[C---:B------:R-:W-:Y:S01]  /*67e0*/  FFMA R31, R81.reuse, R110, R31 ;  /* 0x0000006e511f7223 */ /* 0x040fe2000000001f */
[C---:B------:R-:W-:Y:S01]  /*67f0*/  FFMA R28, R81.reuse, R109, R28 ;  /* 0x0000006d511c7223 */ /* 0x040fe2000000001c */
[----:B------:R-:W-:Y:S01]  /*6800*/  F2FP.F16.E4M3.UNPACK_B R139, R162 ;  /* 0x000000a2ff8b723e */ /* 0x000fe200020006ff */
[----:B------:R-:W-:Y:S02]  /*6810*/  HADD2.F32 R114, -RZ, R113.H1_H1 ;  /* 0x30000071ff727230 */ /* 0x000fe40000004100 */
[----:B------:R-:W-:Y:S01]  /*6820*/  FFMA R29, R81, R112, R29 ;  /* 0x00000070511d7223 */ /* 0x000fe2000000001d */
[----:B------:R-:W-:Y:S01]  /*6830*/  F2FP.SATFINITE.E4M3.F32.PACK_AB_MERGE_C R198, R31, R26, RZ ;  /* 0x0000001a1fc6723e */ /* 0x000fe200048070ff */
[----:B------:R-:W-:Y:S02]  /*6840*/  HADD2.F32 R113, -RZ, R115.H0_H0 ;  /* 0x20000073ff717230 */ /* 0x000fe40000004100 */
[C---:B------:R-:W-:Y:S01]  /*6850*/  FMUL R30, R78.reuse, R34 ;  /* 0x000000224e1e7220 */ /* 0x040fe20000400000 */
[----:B------:R-:W-:Y:S01]  /*6860*/  HADD2.F32 R140, -RZ, R139.H1_H1 ;  /* 0x3000008bff8c7230 */ /* 0x000fe20000004100 */
[----:B------:R-:W-:Y:S01]  /*6870*/  F2FP.SATFINITE.E4M3.F32.PACK_AB_MERGE_C R198, R25, R24, R198 ;  /* 0x0000001819c6723e */ /* 0x000fe200048070c6 */
[C---:B------:R-:W-:Y:S01]  /*6880*/  FMUL R35, R78.reuse, R35 ;  /* 0x000000234e237220 */ /* 0x040fe20000400000 */
[--C-:B------:R-:W-:Y:S02]  /*6890*/  HADD2.F32 R115, -RZ, R117.reuse.H0_H0 ;  /* 0x20000075ff737230 */ /* 0x100fe40000004100 */
[C---:B------:R-:W-:Y:S01]  /*68a0*/  FFMA R30, R81.reuse, R111, R30 ;  /* 0x0000006f511e7223 */ /* 0x040fe2000000001e */
[----:B------:R-:W-:Y:S02]  /*68b0*/  HADD2.F32 R118, -RZ, R117.H1_H1 ;  /* 0x30000075ff767230 */ /* 0x000fe40000004100 */
[C---:B------:R-:W-:Y:S01]  /*68c0*/  FFMA R35, R81.reuse, R114, R35 ;  /* 0x0000007251237223 */ /* 0x040fe20000000023 */
[C---:B------:R-:W-:Y:S01]  /*68d0*/  FFMA R32, R81.reuse, R113, R32 ;  /* 0x0000007151207223 */ /* 0x040fe20000000020 */
[----:B------:R-:W-:Y:S01]  /*68e0*/  F2FP.F16.E4M3.UNPACK_B R141, R162.H1 ;  /* 0x000000a2ff8d723e */ /* 0x000fe200030006ff */
[----:B------:R-:W-:Y:S01]  /*68f0*/  FFMA R33, R81, R116, R33 ;  /* 0x0000007451217223 */ /* 0x000fe20000000021 */
[----:B------:R-:W-:Y:S01]  /*6900*/  HADD2.F32 R117, -RZ, R119.H0_H0 ;  /* 0x20000077ff757230 */ /* 0x000fe20000004100 */
        /* <DEDUP_REMOVED lines=9> */
[----:B------:R1:W-:Y:S01]  /*69a0*/  STS.128 [R204+0x4010], R196 ;  /* 0x004010c4cc007388 */ /* 0x0003e20000000c00 */
[----:B------:R-:W-:Y:S01]  /*69b0*/  FFMA R37, R81, R120, R37 ;  /* 0x0000007851257223 */ /* 0x000fe20000000025 */
[----:B------:R-:W-:Y:S01]  /*69c0*/  F2FP.SATFINITE.E4M3.F32.PACK_AB_MERGE_C R200, R39, R34, RZ ;  /* 0x0000002227c8723e */ /* 0x000fe200048070ff */
[----:B------:R-:W-:Y:S02]  /*69d0*/  HADD2.F32 R122, -RZ, R121.H1_H1 ;  /* 0x30000079ff7a7230 */ /* 0x000fe40000004100 */
[C---:B------:R-:W-:Y:S01]  /*69e0*/  FMUL R38, R78.reuse, R42 ;  /* 0x0000002a4e267220 */ /* 0x040fe20000400000 */
[----:B------:R-:W-:Y:S01]  /*69f0*/  HADD2.F32 R121, -RZ, R123.H0_H0 ;  /* 0x2000007bff797230 */ /* 0x000fe20000004100 */
[----:B------:R-:W-:Y:S01]  /*6a00*/  F2FP.SATFINITE.E4M3.F32.PACK_AB_MERGE_C R200, R33, R32, R200 ;  /* 0x0000002021c8723e */ /* 0x000fe200048070c8 */
[----:B------:R-:W-:Y:S02]  /*6a10*/  HADD2.F32 R144, -RZ, R143.H1_H1 ;  /* 0x3000008fff907230 */ /* 0x000fe40000004100 */
[C---:B------:R-:W-:Y:S01]  /*6a20*/  FFMA R38, R81.reuse, R119, R38 ;  /* 0x0000007751267223 */ /* 0x040fe20000000026 */
[C---:B------:R-:W-:Y:S01]  /*6a30*/  FMUL R43, R78.reuse, R43 ;  /* 0x0000002b4e2b7220 */ /* 0x040fe20000400000 */
[--C-:B------:R-:W-:Y:S02]  /*6a40*/  HADD2.F32 R123, -RZ, R125.reuse.H0_H0 ;  /* 0x2000007dff7b7230 */ /* 0x100fe40000004100 */
[C---:B------:R-:W-:Y:S01]  /*6a50*/  FMUL R42, R78.reuse, R46 ;  /* 0x0000002e4e2a7220 */ /* 0x040fe20000400000 */
[----:B------:R-:W-:Y:S02]  /*6a60*/  HADD2.F32 R126, -RZ, R125.H1_H1 ;  /* 0x3000007dff7e7230 */ /* 0x000fe40000004100 */
[C---:B------:R-:W-:Y:S01]  /*6a70*/  FFMA R43, R81.reuse, R122, R43 ;  /* 0x0000007a512b7223 */ /* 0x040fe2000000002b */
[----:B------:R-:W-:Y:S01]  /*6a80*/  F2FP.F16.E4M3.UNPACK_B R145, R163.H1 ;  /* 0x000000a3ff91723e */ /* 0x000fe200030006ff */
[C---:B------:R-:W-:Y:S01]  /*6a90*/  FFMA R40, R81.reuse, R121, R40 ;  /* 0x0000007951287223 */ /* 0x040fe20000000028 */
[----:B------:R-:W-:Y:S01]  /*6aa0*/  FFMA R41, R81, R124, R41 ;  /* 0x0000007c51297223 */ /* 0x000fe20000000029 */
[----:B------:R-:W-:Y:S01]  /*6ab0*/  ISETP.NE.AND P0, PT, R193, RZ, PT ;  /* 0x000000ffc100720c */ /* 0x000fe20003f05270 */
[----:B------:R-:W-:Y:S01]  /*6ac0*/  HADD2.F32 R125, -RZ, R127.H0_H0 ;  /* 0x2000007fff7d7230 */ /* 0x000fe20000004100 */
[----:B------:R-:W-:Y:S01]  /*6ad0*/  F2FP.SATFINITE.E4M3.F32.PACK_AB_MERGE_C R201, R43, R38, RZ ;  /* 0x000000262bc9723e */ /* 0x000fe200048070ff */
[----:B------:R-:W-:Y:S01]  /*6ae0*/  FFMA R42, R81, R123, R42 ;  /* 0x0000007b512a7223 */ /* 0x000fe2000000002a */
[C---:B------:R-:W-:Y:S01]  /*6af0*/  FMUL R47, R78.reuse, R47 ;  /* 0x0000002f4e2f7220 */ /* 0x040fe20000400000 */
[--C-:B------:R-:W-:Y:S01]  /*6b00*/  HADD2.F32 R127, -RZ, R129.reuse.H0_H0 ;  /* 0x20000081ff7f7230 */ /* 0x100fe20000004100 */
[----:B------:R-:W-:Y:S01]  /*6b10*/  F2FP.SATFINITE.E4M3.F32.PACK_AB_MERGE_C R201, R37, R36, R201 ;  /* 0x0000002425c9723e */ /* 0x000fe200048070c9 */
[----:B------:R-:W-:Y:S02]  /*6b20*/  HADD2.F32 R130, -RZ, R129.H1_H1 ;  /* 0x30000081ff827230 */ /* 0x000fe40000004100 */
[C---:B------:R-:W-:Y:S01]  /*6b30*/  FFMA R47, R81.reuse, R126, R47 ;  /* 0x0000007e512f7223 */ /* 0x040fe2000000002f */
[C---:B------:R-:W-:Y:S01]  /*6b40*/  FFMA R44, R81.reuse, R125, R44 ;  /* 0x0000007d512c7223 */ /* 0x040fe2000000002c */
[C---:B------:R-:W-:Y:S01]  /*6b50*/  FFMA R45, R81.reuse, R128, R45 ;  /* 0x00000080512d7223 */ /* 0x040fe2000000002d */
[----:B------:R-:W-:Y:S02]  /*6b60*/  HADD2.F32 R129, -RZ, R131.H0_H0 ;  /* 0x20000083ff817230 */ /* 0x000fe40000004100 */
[C---:B------:R-:W-:Y:S01]  /*6b70*/  FMUL R46, R78.reuse, R50 ;  /* 0x000000324e2e7220 */ /* 0x040fe20000400000 */
[C---:B------:R-:W-:Y:S01]  /*6b80*/  FMUL R51, R78.reuse, R51 ;  /* 0x000000334e337220 */ /* 0x040fe20000400000 */
[--C-:B------:R-:W-:Y:S02]  /*6b90*/  HADD2.F32 R131, -RZ, R133.reuse.H0_H0 ;  /* 0x20000085ff837230 */ /* 0x100fe40000004100 */
[C---:B------:R-:W-:Y:S01]  /*6ba0*/  FMUL R50, R78.reuse, R54 ;  /* 0x000000364e327220 */ /* 0x040fe20000400000 */
[C---:B------:R-:W-:Y:S01]  /*6bb0*/  FFMA R46, R81.reuse, R127, R46 ;  /* 0x0000007f512e7223 */ /* 0x040fe2000000002e */
[----:B------:R-:W-:Y:S02]  /*6bc0*/  HADD2.F32 R134, -RZ, R133.H1_H1 ;  /* 0x30000085ff867230 */ /* 0x000fe40000004100 */
[C---:B------:R-:W-:Y:S01]  /*6bd0*/  FFMA R51, R81.reuse, R130, R51 ;  /* 0x0000008251337223 */ /* 0x040fe20000000033 */
[----:B------:R-:W-:Y:S02]  /*6be0*/  HADD2.F32 R133, -RZ, R135.H0_H0 ;  /* 0x20000087ff857230 */ /* 0x000fe40000004100 */
[C---:B------:R-:W-:Y:S01]  /*6bf0*/  FMUL R55, R78.reuse, R55 ;  /* 0x000000374e377220 */ /* 0x040fe20000400000 */
[C---:B------:R-:W-:Y:S01]  /*6c00*/  FFMA R48, R81.reuse, R129, R48 ;  /* 0x0000008151307223 */ /* 0x040fe20000000030 */
[C---:B------:R-:W-:Y:S01]  /*6c10*/  FFMA R49, R81.reuse, R132, R49 ;  /* 0x0000008451317223 */ /* 0x040fe20000000031 */
[--C-:B------:R-:W-:Y:S02]  /*6c20*/  HADD2.F32 R135, -RZ, R137.reuse.H0_H0 ;  /* 0x20000089ff877230 */ /* 0x100fe40000004100 */
[C---:B------:R-:W-:Y:S01]  /*6c30*/  FFMA R50, R81.reuse, R131, R50 ;  /* 0x0000008351327223 */ /* 0x040fe20000000032 */
[----:B------:R-:W-:Y:S02]  /*6c40*/  HADD2.F32 R138, -RZ, R137.H1_H1 ;  /* 0x30000089ff8a7230 */ /* 0x000fe40000004100 */
[C---:B------:R-:W-:Y:S01]  /*6c50*/  FMUL R54, R78.reuse, R58 ;  /* 0x0000003a4e367220 */ /* 0x040fe20000400000 */
[----:B------:R-:W-:Y:S02]  /*6c60*/  HADD2.F32 R137, -RZ, R139.H0_H0 ;  /* 0x2000008bff897230 */ /* 0x000fe40000004100 */
[C---:B------:R-:W-:Y:S01]  /*6c70*/  FFMA R55, R81.reuse, R134, R55 ;  /* 0x0000008651377223 */ /* 0x040fe20000000037 */
        /* <DEDUP_REMOVED lines=16> */
[----:B------:R-:W-:Y:S01]  /*6d80*/  FFMA R63, R81, R142, R63 ;  /* 0x0000008e513f7223 */ /* 0x000fe2000000003f */
[----:B------:R-:W-:Y:S01]  /*6d90*/  FMUL R67, R78, R67 ;  /* 0x000000434e437220 */ /* 0x000fe20000400000 */
[----:B------:R-:W-:Y:S01]  /*6da0*/  F2FP.SATFINITE.E4M3.F32.PACK_AB_MERGE_C R202, R47, R42, RZ ;  /* 0x0000002a2fca723e */ /* 0x000fe200048070ff */
[----:B------:R-:W-:Y:S01]  /*6db0*/  FFMA R60, R81, R141, R60 ;  /* 0x0000008d513c7223 */ /* 0x000fe2000000003c */
[----:B------:R-:W-:Y:S01]  /*6dc0*/  F2FP.SATFINITE.E4M3.F32.PACK_AB_MERGE_C R203, R51, R46, RZ ;  /* 0x0000002e33cb723e */ /* 0x000fe200048070ff */
[C---:B------:R-:W-:Y:S01]  /*6dd0*/  FFMA R61, R81.reuse, R144, R61 ;  /* 0x00000090513d7223 */ /* 0x040fe2000000003d */
[C---:B------:R-:W-:Y:S01]  /*6de0*/  FFMA R62, R81.reuse, R143, R62 ;  /* 0x0000008f513e7223 */ /* 0x040fe2000000003e */
[----:B------:R-:W-:Y:S01]  /*6df0*/  FFMA R67, R81, R146, R67 ;  /* 0x0000009251437223 */ /* 0x000fe20000000043 */
[----:B------:R-:W-:Y:S02]  /*6e00*/  F2FP.SATFINITE.E4M3.F32.PACK_AB_MERGE_C R202, R41, R40, R202 ;  /* 0x0000002829ca723e */ /* 0x000fe400048070ca */
[----:B------:R-:W-:Y:S02]  /*6e10*/  F2FP.SATFINITE.E4M3.F32.PACK_AB_MERGE_C R203, R45, R44, R203 ;  /* 0x0000002c2dcb723e */ /* 0x000fe400048070cb */
[----:B------:R-:W-:Y:S02]  /*6e20*/  F2FP.SATFINITE.E4M3.F32.PACK_AB_MERGE_C R212, R55, R50, RZ ;  /* 0x0000003237d4723e */ /* 0x000fe400048070ff */
[----:B------:R-:W-:Y:S01]  /*6e30*/  F2FP.SATFINITE.E4M3.F32.PACK_AB_MERGE_C R213, R59, R54, RZ ;  /* 0x000000363bd5723e */ /* 0x000fe200048070ff */
[----:B------:R1:W-:Y:S01]  /*6e40*/  STS.128 [R206+0x4020], R200 ;  /* 0x004020c8ce007388 */ /* 0x0003e20000000c00 */
[----:B------:R-:W-:Y:S02]  /*6e50*/  F2FP.SATFINITE.E4M3.F32.PACK_AB_MERGE_C R214, R63, R58, RZ ;  /* 0x0000003a3fd6723e */ /* 0x000fe400048070ff */
[----:B------:R-:W-:Y:S02]  /*6e60*/  F2FP.SATFINITE.E4M3.F32.PACK_AB_MERGE_C R215, R67, R62, RZ ;  /* 0x0000003e43d7723e */ /* 0x000fe400048070ff */
[----:B------:R-:W-:Y:S02]  /*6e70*/  F2FP.SATFINITE.E4M3.F32.PACK_AB_MERGE_C R212, R49, R48, R212 ;  /* 0x0000003031d4723e */ /* 0x000fe400048070d4 */
[----:B------:R-:W-:Y:S02]  /*6e80*/  F2FP.SATFINITE.E4M3.F32.PACK_AB_MERGE_C R213, R53, R52, R213 ;  /* 0x0000003435d5723e */ /* 0x000fe400048070d5 */
[----:B------:R-:W-:Y:S02]  /*6e90*/  F2FP.SATFINITE.E4M3.F32.PACK_AB_MERGE_C R214, R57, R56, R214 ;  /* 0x0000003839d6723e */ /* 0x000fe400048070d6 */
[----:B------:R-:W-:Y:S02]  /*6ea0*/  F2FP.SATFINITE.E4M3.F32.PACK_AB_MERGE_C R215, R61, R60, R215 ;  /* 0x0000003c3dd7723e */ /* 0x000fe400048070d7 */
[----:B------:R-:W-:Y:S02]  /*6eb0*/  LEA R210, R181, UR49, 0x3 ;  /* 0x00000031b5d27c11 */ /* 0x000fe4000f8e18ff */
[----:B------:R-:W-:Y:S01]  /*6ec0*/  @P6 SHF.L.U32 R221, R180, 0x1f, RZ ;  /* 0x0000001fb4dd6819 */ /* 0x000fe200000006ff */
[----:B------:R1:W-:Y:S01]  /*6ed0*/  STS.128 [R205+0x4010], R212 ;  /* 0x004010d4cd007388 */ /* 0x0003e20000000c00 */
[----:B------:R-:W-:Y:S01]  /*6ee0*/  @!PT LDS RZ, [RZ] ;  /* 0x00000000fffff984 */ /* 0x000fe20000000800 */
[----:B------:R-:W-:Y:S01]  /*6ef0*/  @!PT LDS RZ, [RZ] ;  /* 0x00000000fffff984 */ /* 0x000fe20000000800 */
[----:B------:R-:W-:Y:S01]  /*6f00*/  @!PT LDS RZ, [RZ] ;  /* 0x00000000fffff984 */ /* 0x000fe20000000800 */
[----:B------:R-:W-:Y:S01]  /*6f10*/  @!PT LDS RZ, [RZ] ;  /* 0x00000000fffff984 */ /* 0x000fe20000000800 */
[----:B------:R2:W-:Y:S07]  /*6f20*/  MEMBAR.ALL.CTA ;  /* 0x0000000000007992 */ /* 0x0005ee0000008000 */
[----:B--2---:R-:W2:Y:S02]  /*6f30*/  FENCE.VIEW.ASYNC.S ;  /* 0x00000000000073c6 */ /* 0x004ea40000000000 */
[----:B--2---:R-:W-:Y:S06]  /*6f40*/  BAR.SYNC.DEFER_BLOCKING 0x1, 0x80 ;  /* 0x0042000000007b1d */ /* 0x004fec0000010000 */
[----:B------:R-:W-:Y:S05]  /*6f50*/  @P0 BRA `(.L_x_105) ;  /* 0x0000000000280947 */ /* 0x000fea0003800000 */
[----:B------:R-:W-:Y:S02]  /*6f60*/  UIADD3 UR4, UPT, UPT, UR49, 0x4200, URZ ;  /* 0x0000420031047890 */ /* 0x000fe4000fffe0ff */
[----:B------:R-:W-:Y:S01]  /*6f70*/  UIADD3 UR6, UP0, UPT, UR52, 0x680, URZ ;  /* 0x0000068034067890 */ /* 0x000fe2000ff1e0ff */
[----:B------:R-:W-:Y:S03]  /*6f80*/  UMOV UR43, UR36 ;  /* 0x00000024002b7c82 */ /* 0x000fe60008000000 */
[----:B------:R-:W-:Y:S01]  /*6f90*/  MOV R192, UR4 ;  /* 0x0000000400c07c02 */ /* 0x000fe20008000f00 */
[----:B------:R-:W-:Y:S03]  /*6fa0*/  UIADD3.X UR7, UPT, UPT, URZ, UR53, URZ, UP0, !UPT ;  /* 0x00000035ff077290 */ /* 0x000fe600087fe4ff */
[----:B------:R-:W-:Y:S11]  /*6fb0*/  R2UR UR40, R192 ;  /* 0x00000000c02872ca */ /* 0x000ff600000e0000 */
[----:B------:R-:W-:Y:S02]  /*6fc0*/  @!UPT UIADD3 URZ, UPT, UPT, URZ, URZ, URZ ;  /* 0x000000fffffff290 */ /* 0x000fe4000fffe0ff */
[----:B------:R2:W-:Y:S01]  /*6fd0*/  UTMASTG.3D [UR40], [UR6] ;  /* 0x00000028060073b5 */ /* 0x0005e20008010000 */
[----:B------:R0:W-:Y:S01]  /*6fe0*/  UTMACMDFLUSH ;  /* 0x00000000000079b7 */ /* 0x0001e20000000000 */
[----:B--2---:R-:W-:Y:S04]  /*6ff0*/  DEPBAR.LE SB0, 0x1 ;  /* 0x000080400000791a */ /* 0x004fe80000000000 */
.L_x_105:
[----:B------:R-:W-:Y:S05]  /*7000*/  BSYNC.RECONVERGENT B0 ;  /* 0x0000000000007941 */ /* 0x000fea0003800200 */
.L_x_104:
[----:B------:R-:W-:Y:S06]  /*7010*/  BAR.SYNC.DEFER_BLOCKING 0x1, 0x80 ;  /* 0x0042000000007b1d */ /* 0x000fec0000010000 */
[----:B------:R-:W2:Y:S01]  /*7020*/  @P6 SYNCS.PHASECHK.TRANS64.TRYWAIT P0, [R210+URZ+0xc0], R221 ;  /* 0x0000c0ddd20065a7 */ /* 0x000ea200080011ff */
[----:B------:R-:W-:Y:S01]  /*7030*/  BSSY B1, `(.L_x_106) ;  /* 0x0000023000017945 */ /* 0x000fe20003800000 */
[----:B--2---:R-:W-:Y:S03]  /*7040*/  @P6 SEL R208, RZ, 0x1, !P0 ;  /* 0x00000001ffd06807 */ /* 0x004fe60004000000 */
[----:B------:R-:W-:Y:S05]  /*7050*/  @!P6 BRA `(.L_x_107) ;  /* 0x000000000080e947 */ /* 0x000fea0003800000 */
[----:B------:R-:W-:Y:S01]  /*7060*/  ISETP.NE.AND P1, PT, R209, RZ, PT ;  /* 0x000000ffd100720c */ /* 0x000fe20003f25270 */
[----:B------:R-:W-:Y:S01]  /*7070*/  BSSY B0, `(.L_x_108) ;  /* 0x000000a000007945 */ /* 0x000fe20003800000 */
[----:B------:R-:W-:Y:S11]  /*7080*/  ISETP.NE.AND P0, PT, R208, RZ, PT ;  /* 0x000000ffd000720c */ /* 0x000ff60003f05270 */
[----:B------:R-:W-:Y:S04]  /*7090*/  @P1 IMAD R0, R181, 0x2000, R190 ;  /* 0x00002000b5001824 */ /* 0x000fe800078e02be */
[C---:B------:R-:W-:Y:S01]  /*70a0*/  @P1 IMAD.IADD R2, R0.reuse, 0x1, R211 ;  /* 0x0000000100021824 */ /* 0x040fe200078e02d3 */
[----:B------:R-:W-:Y:S03]  /*70b0*/  @P1 IADD3 R219, PT, PT, R0, R219, RZ ;  /* 0x000000db00db1210 */ /* 0x000fe60007ffe0ff */
[----:B------:R-:W-:Y:S01]  /*70c0*/  @P1 IMAD.IADD R217, R217, 0x1, R2 ;  /* 0x00000001d9d91824 */ /* 0x000fe200078e0202 */
[----:B------:R-:W-:Y:S06]  /*70d0*/  @P0 BRA `(.L_x_109) ;  /* 0x00000000000c0947 */ /* 0x000fec0003800000 */
[----:B------:R-:W-:Y:S04]  /*70e0*/  SHF.L.U32 R3, R180, 0x1f, RZ ;  /* 0x0000001fb4037819 */ /* 0x000fe800000006ff */
[----:B------:R-:W2:Y:S02]  /*70f0*/  SYNCS.PHASECHK.TRANS64.TRYWAIT P0, [R210+URZ+0xc0], R3 ;  /* 0x0000c003d20075a7 */ /* 0x000ea400080011ff */
[----:B--2---:R-:W-:Y:S05]  /*7100*/  @!P0 BRA `(.L_x_110) ;  /* 0x0000002000788947 */ /* 0x004fea0003800000 */
.L_x_109:
[----:B------:R-:W-:Y:S05]  /*7110*/  BSYNC B0 ;  /* 0x0000000000007941 */ /* 0x000fea0003800000 */
.L_x_108:
[----:B------:R-:W-:Y:S01]  /*7120*/  ISETP.NE.AND P0, PT, R209, RZ, PT ;  /* 0x000000ffd100720c */ /* 0x000fe20003f05270 */
[----:B--2---:R-:W-:Y:S02]  /*7130*/  VIADD R210, R210, 0xd0 ;  /* 0x000000d0d2d27836 */ /* 0x004fe40000000000 */
[----:B------:R-:W-:Y:S02]  /*7140*/  IMAD.U32 R3, RZ, RZ, UR37 ;  /* 0x00000025ff037e24 */ /* 0x000fe4000f8e00ff */
[----:B------:R-:W-:Y:S03]  /*7150*/  VIADD R181, R181, 0x1 ;  /* 0x00000001b5b57836 */ /* 0x000fe60000000000 */
[----:B------:R-:W-:Y:S05]  /*7160*/  PRMT R3, R3, 0x654, R210 ;  /* 0x0000065403037816 */ /* 0x000fea00000000d2 */
[----:B------:R2:W3:Y:S04]  /*7170*/  @P0 LDS.128 R148, [R0] ;  /* 0x0000000000940984 */ /* 0x0004e80000000c00 */
[----:B------:R2:W4:Y:S04]  /*7180*/  @P0 LDS.128 R152, [R2+0x10] ;  /* 0x0000100002980984 */ /* 0x0005280000000c00 */
        /* <DEDUP_REMOVED lines=9> */
[----:B------:R-:W-:Y:S01]  /*7220*/  SEL R181, R181, RZ, P0 ;  /* 0x000000ffb5b57207 */ /* 0x000fe20000000000 */
[----:B-----5:R5:W-:Y:S02]  /*7230*/  SYNCS.ARRIVE.TRANS64.RED.A1T0 RZ, [R3+URZ], RZ ;  /* 0x000000ff03ff79a7 */ /* 0x020be400081004ff */
[----:B-----5:R-:W-:Y:S04]  /*7240*/  SEL R3, RZ, 0x1, P0 ;  /* 0x00000001ff037807 */ /* 0x020fe80000000000 */
[----:B--234-:R-:W-:Y:S02]  /*7250*/  LOP3.LUT R180, R180, R3, RZ, 0x3c, !PT ;  /* 0x00000003b4b47212 */ /* 0x01cfe400078e3cff */
.L_x_107:
[----:B------:R-:W-:Y:S05]  /*7260*/  BSYNC B1 ;  /* 0x0000000000017941 */ /* 0x000fea0003800000 */
.L_x_106:
[----:B------:R-:W-:Y:S05]  /*7270*/  VIADD R0, R80, 0x40 ;  /* 0x0000004050007836 */ /* 0x000fea0000000000 */
[----:B------:R-:W-:Y:S04]  /*7280*/  SHF.R.U32.HI R0, RZ, 0x15, R0 ;  /* 0x00000015ff007819 */ /* 0x000fe80000011600 */
[----:B------:R-:W-:Y:S11]  /*7290*/  LOP3.LUT P0, RZ, R0, 0x3, R173, 0x48, !PT ;  /* 0x0000000300ff7812 */ /* 0x000ff600078048ad */
[----:B------:R-:W-:Y:S02]  /*72a0*/  @!UPT UIADD3 URZ, UPT, UPT, URZ, URZ, URZ ;  /* 0x000000fffffff290 */ /* 0x000fe4000fffe0ff */
[----:B------:R-:W-:Y:S05]  /*72b0*/  @!P0 BRA `(.L_x_111) ;  /* 0x0000000000408947 */ /* 0x000fea0003800000 */
[----:B------:R-:W2:Y:S01]  /*72c0*/  LDCU.64 UR8, c[0x4][0x70] ;  /* 0x01000e00ff0877ac */ /* 0x000ea20008000a00 */
[----:B------:R-:W-:Y:S01]  /*72d0*/  MOV R3, 0x0 ;  /* 0x0000000000037802 */ /* 0x000fe20000000f00 */
[----:B------:R-:W-:Y:S02]  /*72e0*/  HFMA2 R12, -RZ, RZ, 0, 5.9604644775390625e-08 ;  /* 0x00000001ff0c7431 */ /* 0x000fe400000001ff */
[----:B------:R-:W-:Y:S02]  /*72f0*/  IMAD.MOV.U32 R8, RZ, RZ, 0x192 ;  /* 0x00000192ff087424 */ /* 0x000fe400078e00ff */
[----:B------:R-:W-:Y:S01]  /*7300*/  IMAD.MOV.U32 R13, RZ, RZ, RZ ;  /* 0x000000ffff0d7224 */ /* 0x000fe200078e00ff */
[----:B------:R-:W3:Y:S01]  /*7310*/  LDCU.64 UR6, c[0x4][0x78] ;  /* 0x01000f00ff0677ac */ /* 0x000ee20008000a00 */
[----:B------:R-:W4:Y:S01]  /*7320*/  LDC.64 R2, c[0x4][R3] ;  /* 0x0100000003027b82 */ /* 0x000f220000000a00 */
[----:B------:R-:W5:Y:S01]  /*7330*/  LDCU.64 UR4, c[0x4][0x10] ;  /* 0x01000200ff0477ac */ /* 0x000f620008000a00 */
[----:B--2---:R-:W-:Y:S01]  /*7340*/  MOV R5, UR9 ;  /* 0x0000000900057c02 */ /* 0x004fe20008000f00 */
[----:B------:R-:W-:Y:S01]  /*7350*/  IMAD.U32 R4, RZ, RZ, UR8 ;  /* 0x00000008ff047e24 */ /* 0x000fe2000f8e00ff */
[----:B---3--:R-:W-:Y:S01]  /*7360*/  MOV R7, UR7 ;  /* 0x0000000700077c02 */ /* 0x008fe20008000f00 */
[----:B------:R-:W-:Y:S01]  /*7370*/  IMAD.U32 R6, RZ, RZ, UR6 ;  /* 0x00000006ff067e24 */ /* 0x000fe2000f8e00ff */
[----:B-----5:R-:W-:Y:S01]  /*7380*/  MOV R11, UR5 ;  /* 0x00000005000b7c02 */ /* 0x020fe20008000f00 */
[----:B------:R-:W-:Y:S02]  /*7390*/  IMAD.U32 R10, RZ, RZ, UR4 ;  /* 0x00000004ff0a7e24 */ /* 0x000fe4000f8e00ff */
[----:B------:R-:W-:Y:S07]  /*73a0*/  LEPC R20, `(.L_x_111) ;  /* 0x000000001014794e */ /* 0x000fee0000000000 */
[----:B-1--4-:R-:W-:Y:S05]  /*73b0*/  CALL.ABS.NOINC R2 ;  /* 0x0000000002007343 */ /* 0x012fea0003c00000 */
.L_x_111:
[----:B------:R-:W-:Y:S01]  /*73c0*/  ISETP.NE.AND P0, PT, R193, RZ, PT ;  /* 0x000000ffc100720c */ /* 0x000fe20003f05270 */
[----:B------:R-:W-:Y:S05]  /*73d0*/  WARPSYNC.ALL ;  /* 0x0000000000007948 */ /* 0x000fea0003800000 */
[----:B------:R-:W-:Y:S01]  /*73e0*/  R2UR UR4, R80 ;  /* 0x00000000500472ca */ /* 0x000fe200000e0000 */
[----:B------:R-:W-:Y:S01]  /*73f0*/  BSSY.RECONVERGENT B0, `(.L_x_112) ;  /* 0x000011d000007945 */ /* 0x000fe20003800200 */
[----:B------:R-:W-:Y:S02]  /*7400*/  F2FP.F16.E4M3.UNPACK_B R11, R149 ;  /* 0x00000095ff0b723e */ /* 0x000fe400020006ff */
[----:B------:R-:W-:Y:S02]  /*7410*/  F2FP.F16.E4M3.UNPACK_B R10, R150 ;  /* 0x00000096ff0a723e */ /* 0x000fe400020006ff */
[----:B------:R-:W-:Y:S01]  /*7420*/  F2FP.F16.E4M3.UNPACK_B R9, R151 ;  /* 0x00000097ff09723e */ /* 0x000fe200020006ff */
[--C-:B------:R-:W-:Y:S01]  /*7430*/  HADD2.F32 R83, -RZ, R11.reuse.H0_H0 ;  /* 0x2000000bff537230 */ /* 0x100fe20000004100 */
[----:B------:R-:W-:Y:S01]  /*7440*/  F2FP.F16.E4M3.UNPACK_B R8, R152 ;  /* 0x00000098ff08723e */ /* 0x000fe200020006ff */
[----:B------:R-:W-:Y:S01]  /*7450*/  HADD2.F32 R84, -RZ, R11.H1_H1 ;  /* 0x3000000bff547230 */ /* 0x000fe20000004100 */
[----:B------:R-:W-:Y:S01]  /*7460*/  F2FP.F16.E4M3.UNPACK_B R7, R153 ;  /* 0x00000099ff07723e */ /* 0x000fe200020006ff */
[--C-:B------:R-:W-:Y:S01]  /*7470*/  HADD2.F32 R87, -RZ, R10.reuse.H0_H0 ;  /* 0x2000000aff577230 */ /* 0x100fe20000004100 */
[----:B------:R-:W-:Y:S01]  /*7480*/  F2FP.F16.E4M3.UNPACK_B R6, R154 ;  /* 0x0000009aff06723e */ /* 0x000fe200020006ff */
[----:B------:R-:W-:Y:S01]  /*7490*/  HADD2.F32 R88, -RZ, R10.H1_H1 ;  /* 0x3000000aff587230 */ /* 0x000fe20000004100 */
[----:B------:R-:W-:Y:S01]  /*74a0*/  F2FP.F16.E4M3.UNPACK_B R5, R155 ;  /* 0x0000009bff05723e */ /* 0x000fe200020006ff */
[--C-:B------:R-:W-:Y:S01]  /*74b0*/  HADD2.F32 R91, -RZ, R9.reuse.H0_H0 ;  /* 0x20000009ff5b7230 */ /* 0x100fe20000004100 */
[----:B-1----:R-:W-:Y:S01]  /*74c0*/  F2FP.F16.E4M3.UNPACK_B R4, R156 ;  /* 0x0000009cff04723e */ /* 0x002fe200020006ff */
[----:B------:R-:W-:Y:S01]  /*74d0*/  HADD2.F32 R92, -RZ, R9.H1_H1 ;  /* 0x30000009ff5c7230 */ /* 0x000fe20000004100 */
[-C--:B------:R-:W-:Y:S01]  /*74e0*/  F2FP.F16.E4M3.UNPACK_B R2, R148.reuse ;  /* 0x00000094ff02723e */ /* 0x080fe200020006ff */
[--C-:B------:R-:W-:Y:S01]  /*74f0*/  HADD2.F32 R95, -RZ, R8.reuse.H0_H0 ;  /* 0x20000008ff5f7230 */ /* 0x100fe20000004100 */
[----:B------:R-:W-:Y:S01]  /*7500*/  F2FP.F16.E4M3.UNPACK_B R148, R148.H1 ;  /* 0x00000094ff94723e */ /* 0x000fe200030006ff */
[----:B------:R-:W-:Y:S01]  /*7510*/  HADD2.F32 R97, -RZ, R8.H1_H1 ;  /* 0x30000008ff617230 */ /* 0x000fe20000004100 */
[----:B------:R-:W-:Y:S01]  /*7520*/  F2FP.F16.E4M3.UNPACK_B R149, R149.H1 ;  /* 0x00000095ff95723e */ /* 0x000fe200030006ff */
[--C-:B------:R-:W-:Y:S01]  /*7530*/  HADD2.F32 R98, -RZ, R7.reuse.H0_H0 ;  /* 0x20000007ff627230 */ /* 0x100fe20000004100 */
[----:B------:R-:W-:Y:S01]  /*7540*/  F2FP.F16.E4M3.UNPACK_B R150, R150.H1 ;  /* 0x00000096ff96723e */ /* 0x000fe200030006ff */
[----:B------:R-:W-:Y:S01]  /*7550*/  HADD2.F32 R101, -RZ, R7.H1_H1 ;  /* 0x30000007ff657230 */ /* 0x000fe20000004100 */
[----:B------:R-:W-:Y:S01]  /*7560*/  F2FP.F16.E4M3.UNPACK_B R151, R151.H1 ;  /* 0x00000097ff97723e */ /* 0x000fe200030006ff */
[--C-:B------:R-:W-:Y:S01]  /*7570*/  HADD2.F32 R102, -RZ, R6.reuse.H0_H0 ;  /* 0x20000006ff667230 */ /* 0x100fe20000004100 */
[----:B------:R-:W-:Y:S01]  /*7580*/  F2FP.F16.E4M3.UNPACK_B R138, R163 ;  /* 0x000000a3ff8a723e */ /* 0x000fe200020006ff */
[----:B------:R-:W-:Y:S01]  /*7590*/  HADD2.F32 R105, -RZ, R6.H1_H1 ;  /* 0x30000006ff697230 */ /* 0x000fe20000004100 */
[----:B------:R-:W-:Y:S01]  /*75a0*/  R2UR UR5, R207 ;  /* 0x00000000cf0572ca */ /* 0x000fe200000e0000 */
        /* <DEDUP_REMOVED lines=8> */
[----:B------:R-:W1:Y:S01]  /*7630*/  LDTM.x64 R4, tmem[UR4+0x40] ;  /* 0x00004004000479ee */ /* 0x000e620008340000 */
[--C-:B------:R-:W-:Y:S01]  /*7640*/  HADD2.F32 R0, -RZ, R2.reuse.H0_H0 ;  /* 0x20000002ff007230 */ /* 0x100fe20000004100 */
[----:B------:R-:W-:Y:S01]  /*7650*/  NOP ;  /* 0x0000000000007918 */ /* 0x000fe20000000000 */
[----:B------:R-:W-:Y:S01]  /*7660*/  HADD2.F32 R2, -RZ, R2.H1_H1 ;  /* 0x30000002ff027230 */ /* 0x000fe20000004100 */
[----:B------:R-:W-:Y:S01]  /*7670*/  UIADD3 UR5, UPT, UPT, UR5, 0x130, URZ ;  /* 0x0000013005057890 */ /* 0x000fe2000fffe0ff */
[--C-:B------:R-:W-:Y:S01]  /*7680*/  HADD2.F32 R86, -RZ, R149.reuse.H1_H1 ;  /* 0x30000095ff567230 */ /* 0x100fe20000004100 */
[----:B------:R-:W-:Y:S01]  /*7690*/  F2FP.F16.E4M3.UNPACK_B R132, R161 ;  /* 0x000000a1ff84723e */ /* 0x000fe200020006ff */
[--C-:B------:R-:W-:Y:S01]  /*76a0*/  HADD2.F32 R114, -RZ, R116.reuse.H0_H0 ;  /* 0x20000074ff727230 */ /* 0x100fe20000004100 */
[----:B------:R-:W-:Y:S01]  /*76b0*/  UPRMT UR5, UR37, 0x654, UR5 ;  /* 0x0000065425057896 */ /* 0x000fe20008000005 */
[----:B------:R-:W-:Y:S01]  /*76c0*/  HADD2.F32 R117, -RZ, R116.H1_H1 ;  /* 0x30000074ff757230 */ /* 0x000fe20000004100 */
[----:B------:R-:W-:Y:S01]  /*76d0*/  F2FP.F16.E4M3.UNPACK_B R136, R162 ;  /* 0x000000a2ff88723e */ /* 0x000fe200020006ff */
[--C-:B------:R-:W-:Y:S01]  /*76e0*/  HADD2.F32 R118, -RZ, R120.reuse.H0_H0 ;  /* 0x20000078ff767230 */ /* 0x100fe20000004100 */
[----:B------:R-:W-:Y:S01]  /*76f0*/  F2FP.F16.E4M3.UNPACK_B R152, R152.H1 ;  /* 0x00000098ff98723e */ /* 0x000fe200030006ff */
[----:B------:R-:W-:Y:S01]  /*7700*/  HADD2.F32 R121, -RZ, R120.H1_H1 ;  /* 0x30000078ff797230 */ /* 0x000fe20000004100 */
[----:B------:R-:W-:Y:S01]  /*7710*/  F2FP.F16.E4M3.UNPACK_B R153, R153.H1 ;  /* 0x00000099ff99723e */ /* 0x000fe200030006ff */
[--C-:B------:R-:W-:Y:S01]  /*7720*/  HADD2.F32 R122, -RZ, R124.reuse.H0_H0 ;  /* 0x2000007cff7a7230 */ /* 0x100fe20000004100 */
[----:B------:R-:W-:Y:S01]  /*7730*/  F2FP.F16.E4M3.UNPACK_B R154, R154.H1 ;  /* 0x0000009aff9a723e */ /* 0x000fe200030006ff */
[----:B-1----:R-:W-:Y:S01]  /*7740*/  SYNCS.ARRIVE.TRANS64.RED.A1T0 RZ, [UR5], RZ ;  /* 0x000000ffffff79a7 */ /* 0x002fe20008100405 */
[----:B------:R-:W-:Y:S01]  /*7750*/  HADD2.F32 R125, -RZ, R124.H1_H1 ;  /* 0x3000007cff7d7230 */ /* 0x000fe20000004100 */
[----:B------:R-:W-:Y:S01]  /*7760*/  F2FP.F16.E4M3.UNPACK_B R155, R155.H1 ;  /* 0x0000009bff9b723e */ /* 0x000fe200030006ff */
[--C-:B------:R-:W-:Y:S01]  /*7770*/  HADD2.F32 R126, -RZ, R128.reuse.H0_H0 ;  /* 0x20000080ff7e7230 */ /* 0x100fe20000004100 */
[----:B------:R-:W-:Y:S01]  /*7780*/  F2FP.F16.E4M3.UNPACK_B R156, R156.H1 ;  /* 0x0000009cff9c723e */ /* 0x000fe200030006ff */
[----:B------:R-:W-:Y:S01]  /*7790*/  HADD2.F32 R129, -RZ, R128.H1_H1 ;  /* 0x30000080ff817230 */ /* 0x000fe20000004100 */
[----:B------:R-:W-:Y:S01]  /*77a0*/  F2FP.F16.E4M3.UNPACK_B R157, R157.H1 ;  /* 0x0000009dff9d723e */ /* 0x000fe200030006ff */
[C---:B------:R-:W-:Y:S01]  /*77b0*/  FMUL R4, R78.reuse, R4 ;  /* 0x000000044e047220 */ /* 0x040fe20000400000 */
[C---:B------:R-:W-:Y:S01]  /*77c0*/  FMUL R5, R78.reuse, R5 ;  /* 0x000000054e057220 */ /* 0x040fe20000400000 */
[----:B------:R-:W-:Y:S02]  /*77d0*/  HADD2.F32 R3, -RZ, R148.H0_H0 ;  /* 0x20000094ff037230 */ /* 0x000fe40000004100 */
        /* <DEDUP_REMOVED lines=9> */
[C---:B------:R-:W-:Y:S01]  /*7870*/  FMUL R2, R78.reuse, R21 ;  /* 0x000000154e027220 */ /* 0x040fe20000400000 */
[C---:B------:R-:W-:Y:S01]  /*7880*/  FMUL R21, R78.reuse, R28 ;  /* 0x0000001c4e157220 */ /* 0x040fe20000400000 */
[----:B------:R-:W-:Y:S02]  /*7890*/  HADD2.F32 R130, -RZ, R132.H0_H0 ;  /* 0x20000084ff827230 */ /* 0x000fe40000004100 */
[C---:B------:R-:W-:Y:S01]  /*78a0*/  FMUL R6, R78.reuse, R6 ;  /* 0x000000064e067220 */ /* 0x040fe20000400000 */
[----:B------:R-:W-:Y:S02]  /*78b0*/  HADD2.F32 R82, -RZ, R148.H1_H1 ;  /* 0x30000094ff527230 */ /* 0x000fe40000004100 */
[C---:B------:R-:W-:Y:S01]  /*78c0*/  FMUL R7, R78.reuse, R7 ;  /* 0x000000074e077220 */ /* 0x040fe20000400000 */
[----:B------:R-:W-:Y:S02]  /*78d0*/  HADD2.F32 R85, -RZ, R149.H0_H0 ;  /* 0x20000095ff557230 */ /* 0x000fe40000004100 */
[C---:B------:R-:W-:Y:S01]  /*78e0*/  FFMA R6, R81.reuse, R3, R6 ;  /* 0x0000000351067223 */ /* 0x040fe20000000006 */
[----:B------:R-:W-:Y:S02]  /*78f0*/  HADD2.F32 R133, -RZ, R132.H1_H1 ;  /* 0x30000084ff857230 */ /* 0x000fe40000004100 */
[C---:B------:R-:W-:Y:S01]  /*7900*/  FFMA R7, R81.reuse, R82, R7 ;  /* 0x0000005251077223 */ /* 0x040fe20000000007 */
[C---:B------:R-:W-:Y:S01]  /*7910*/  FFMA R8, R81.reuse, R83, R8 ;  /* 0x0000005351087223 */ /* 0x040fe20000000008 */
[C---:B------:R-:W-:Y:S01]  /*7920*/  FFMA R9, R81.reuse, R84, R9 ;  /* 0x0000005451097223 */ /* 0x040fe20000000009 */
[--C-:B------:R-:W-:Y:S02]  /*7930*/  HADD2.F32 R82, -RZ, R138.reuse.H0_H0 ;  /* 0x2000008aff527230 */ /* 0x100fe40000004100 */
[C---:B------:R-:W-:Y:S01]  /*7940*/  FMUL R10, R78.reuse, R10 ;  /* 0x0000000a4e0a7220 */ /* 0x040fe20000400000 */
[----:B------:R-:W-:Y:S02]  /*7950*/  HADD2.F32 R83, -RZ, R138.H1_H1 ;  /* 0x3000008aff537230 */ /* 0x000fe40000004100 */
[C---:B------:R-:W-:Y:S01]  /*7960*/  FMUL R11, R78.reuse, R11 ;  /* 0x0000000b4e0b7220 */ /* 0x040fe20000400000 */
[----:B------:R-:W-:Y:S02]  /*7970*/  HADD2.F32 R89, -RZ, R150.H0_H0 ;  /* 0x20000096ff597230 */ /* 0x000fe40000004100 */
[C---:B------:R-:W-:Y:S01]  /*7980*/  FFMA R10, R81.reuse, R85, R10 ;  /* 0x00000055510a7223 */ /* 0x040fe2000000000a */
[--C-:B------:R-:W-:Y:S02]  /*7990*/  HADD2.F32 R134, -RZ, R136.reuse.H0_H0 ;  /* 0x20000088ff867230 */ /* 0x100fe40000004100 */
[C---:B------:R-:W-:Y:S01]  /*79a0*/  FFMA R11, R81.reuse, R86, R11 ;  /* 0x00000056510b7223 */ /* 0x040fe2000000000b */
[C---:B------:R-:W-:Y:S01]  /*79b0*/  FFMA R12, R81.reuse, R87, R12 ;  /* 0x00000057510c7223 */ /* 0x040fe2000000000c */
[----:B------:R-:W-:Y:S01]  /*79c0*/  FFMA R13, R81, R88, R13 ;  /* 0x00000058510d7223 */ /* 0x000fe2000000000d */
[----:B------:R-:W-:Y:S01]  /*79d0*/  F2FP.SATFINITE.E4M3.F32.PACK_AB_MERGE_C R86, R7, R6, RZ ;  /* 0x000000060756723e */ /* 0x000fe200048070ff */
[C---:B------:R-:W-:Y:S01]  /*79e0*/  FMUL R7, R78.reuse, R24 ;  /* 0x000000184e077220 */ /* 0x040fe20000400000 */
[----:B------:R-:W-:Y:S01]  /*79f0*/  F2FP.SATFINITE.E4M3.F32.PACK_AB_MERGE_C R138, R11, R10, RZ ;  /* 0x0000000a0b8a723e */ /* 0x000fe200048070ff */
[C---:B------:R-:W-:Y:S01]  /*7a00*/  FMUL R10, R78.reuse, R25 ;  /* 0x000000194e0a7220 */ /* 0x040fe20000400000 */
[C---:B------:R-:W-:Y:S01]  /*7a10*/  FMUL R25, R78.reuse, R32 ;  /* 0x000000204e197220 */ /* 0x040fe20000400000 */
[----:B------:R-:W-:Y:S02]  /*7a20*/  HADD2.F32 R137, -RZ, R136.H1_H1 ;  /* 0x30000088ff897230 */ /* 0x000fe40000004100 */
[C---:B------:R-:W-:Y:S01]  /*7a30*/  FMUL R14, R78.reuse, R14 ;  /* 0x0000000e4e0e7220 */ /* 0x040fe20000400000 */
[----:B------:R-:W-:Y:S02]  /*7a40*/  HADD2.F32 R90, -RZ, R150.H1_H1 ;  /* 0x30000096ff5a7230 */ /* 0x000fe40000004100 */
[C---:B------:R-:W-:Y:S01]  /*7a50*/  FMUL R15, R78.reuse, R15 ;  /* 0x0000000f4e0f7220 */ /* 0x040fe20000400000 */
[--C-:B------:R-:W-:Y:S02]  /*7a60*/  HADD2.F32 R93, -RZ, R151.reuse.H0_H0 ;  /* 0x20000097ff5d7230 */ /* 0x100fe40000004100 */
[C---:B------:R-:W-:Y:S01]  /*7a70*/  FFMA R14, R81.reuse, R89, R14 ;  /* 0x00000059510e7223 */ /* 0x040fe2000000000e */
[----:B------:R-:W-:Y:S02]  /*7a80*/  HADD2.F32 R94, -RZ, R151.H1_H1 ;  /* 0x30000097ff5e7230 */ /* 0x000fe40000004100 */
[C---:B------:R-:W-:Y:S01]  /*7a90*/  FFMA R15, R81.reuse, R90, R15 ;  /* 0x0000005a510f7223 */ /* 0x040fe2000000000f */
[C---:B------:R-:W-:Y:S01]  /*7aa0*/  FFMA R16, R81.reuse, R91, R16 ;  /* 0x0000005b51107223 */ /* 0x040fe20000000010 */
[----:B------:R-:W-:Y:S01]  /*7ab0*/  FFMA R17, R81, R92, R17 ;  /* 0x0000005c51117223 */ /* 0x000fe20000000011 */
[C---:B------:R-:W-:Y:S01]  /*7ac0*/  FMUL R18, R78.reuse, R18 ;  /* 0x000000124e127220 */ /* 0x040fe20000400000 */
[C---:B------:R-:W-:Y:S01]  /*7ad0*/  FMUL R19, R78.reuse, R19 ;  /* 0x000000134e137220 */ /* 0x040fe20000400000 */
[--C-:B------:R-:W-:Y:S01]  /*7ae0*/  HADD2.F32 R96, -RZ, R152.reuse.H0_H0 ;  /* 0x20000098ff607230 */ /* 0x100fe20000004100 */
[----:B------:R-:W-:Y:S01]  /*7af0*/  F2FP.SATFINITE.E4M3.F32.PACK_AB_MERGE_C R14, R15, R14, RZ ;  /* 0x0000000e0f0e723e */ /* 0x000fe200048070ff */
[C---:B------:R-:W-:Y:S01]  /*7b00*/  FFMA R18, R81.reuse, R93, R18 ;  /* 0x0000005d51127223 */ /* 0x040fe20000000012 */
[C---:B------:R-:W-:Y:S01]  /*7b10*/  FFMA R19, R81.reuse, R94, R19 ;  /* 0x0000005e51137223 */ /* 0x040fe20000000013 */
[C---:B------:R-:W-:Y:S01]  /*7b20*/  FFMA R0, R81.reuse, R95, R0 ;  /* 0x0000005f51007223 */ /* 0x040fe20000000000 */
[----:B------:R-:W-:Y:S01]  /*7b30*/  FFMA R2, R81, R97, R2 ;  /* 0x0000006151027223 */ /* 0x000fe20000000002 */
[----:B------:R-:W-:Y:S02]  /*7b40*/  HADD2.F32 R99, -RZ, R152.H1_H1 ;  /* 0x30000098ff637230 */ /* 0x000fe40000004100 */
[C---:B------:R-:W-:Y:S01]  /*7b50*/  FMUL R3, R78.reuse, R22 ;  /* 0x000000164e037220 */ /* 0x040fe20000400000 */
[----:B------:R-:W-:Y:S01]  /*7b60*/  F2FP.SATFINITE.E4M3.F32.PACK_AB_MERGE_C R18, R19, R18, RZ ;  /* 0x000000121312723e */ /* 0x000fe200048070ff */
[C---:B------:R-:W-:Y:S01]  /*7b70*/  FMUL R22, R78.reuse, R29 ;  /* 0x0000001d4e167220 */ /* 0x040fe20000400000 */
[C---:B------:R-:W-:Y:S01]  /*7b80*/  FMUL R29, R78.reuse, R36 ;  /* 0x000000244e1d7220 */ /* 0x040fe20000400000 */
[C---:B------:R-:W-:Y:S01]  /*7b90*/  FFMA R3, R81.reuse, R96, R3 ;  /* 0x0000006051037223 */ /* 0x040fe20000000003 */
[C---:B------:R-:W-:Y:S01]  /*7ba0*/  FMUL R6, R78.reuse, R23 ;  /* 0x000000174e067220 */ /* 0x040fe20000400000 */
[--C-:B------:R-:W-:Y:S02]  /*7bb0*/  HADD2.F32 R100, -RZ, R153.reuse.H0_H0 ;  /* 0x20000099ff647230 */ /* 0x100fe40000004100 */
[C---:B------:R-:W-:Y:S01]  /*7bc0*/  FMUL R11, R78.reuse, R26 ;  /* 0x0000001a4e0b7220 */ /* 0x040fe20000400000 */
[----:B------:R-:W-:Y:S02]  /*7bd0*/  HADD2.F32 R103, -RZ, R153.H1_H1 ;  /* 0x30000099ff677230 */ /* 0x000fe40000004100 */
[C---:B------:R-:W-:Y:S01]  /*7be0*/  FFMA R6, R81.reuse, R99, R6 ;  /* 0x0000006351067223 */ /* 0x040fe20000000006 */
[C---:B------:R-:W-:Y:S01]  /*7bf0*/  FFMA R7, R81.reuse, R98, R7 ;  /* 0x0000006251077223 */ /* 0x040fe20000000007 */
[C---:B------:R-:W-:Y:S01]  /*7c00*/  FFMA R10, R81.reuse, R101, R10 ;  /* 0x00000065510a7223 */ /* 0x040fe2000000000a */
[C---:B------:R-:W-:Y:S01]  /*7c10*/  FFMA R11, R81.reuse, R100, R11 ;  /* 0x00000064510b7223 */ /* 0x040fe2000000000b */
[----:B------:R-:W-:Y:S01]  /*7c20*/  FMUL R26, R78, R33 ;  /* 0x000000214e1a7220 */ /* 0x000fe20000400000 */
[----:B------:R-:W-:Y:S01]  /*7c30*/  F2FP.SATFINITE.E4M3.F32.PACK_AB_MERGE_C R3, R6, R3, RZ ;  /* 0x000000030603723e */ /* 0x000fe200048070ff */
[C---:B------:R-:W-:Y:S01]  /*7c40*/  FMUL R33, R78.reuse, R40 ;  /* 0x000000284e217220 */ /* 0x040fe20000400000 */
        /* <DEDUP_REMOVED lines=8> */
[C---:B------:R-:W-:Y:S01]  /*7cd0*/  FMUL R30, R78.reuse, R37 ;  /* 0x000000254e1e7220 */ /* 0x040fe20000400000 */
[C---:B------:R-:W-:Y:S01]  /*7ce0*/  FMUL R37, R78.reuse, R44 ;  /* 0x0000002c4e257220 */ /* 0x040fe20000400000 */
[C---:B------:R-:W-:Y:S01]  /*7cf0*/  FMUL R24, R78.reuse, R31 ;  /* 0x0000001f4e187220 */ /* 0x040fe20000400000 */
[----:B------:R-:W-:Y:S01]  /*7d00*/  F2FP.F16.E4M3.UNPACK_B R158, R158.H1 ;  /* 0x0000009eff9e723e */ /* 0x000fe200030006ff */
[--C-:B------:R-:W-:Y:S02]  /*7d10*/  HADD2.F32 R108, -RZ, R155.reuse.H0_H0 ;  /* 0x2000009bff6c7230 */ /* 0x100fe40000004100 */
[----:B------:R-:W-:Y:S01]  /*7d20*/  FMUL R27, R78, R34 ;  /* 0x000000224e1b7220 */ /* 0x000fe20000400000 */
[----:B------:R-:W-:Y:S02]  /*7d30*/  HADD2.F32 R111, -RZ, R155.H1_H1 ;  /* 0x3000009bff6f7230 */ /* 0x000fe40000004100 */
[C---:B------:R-:W-:Y:S01]  /*7d40*/  FFMA R24, R81.reuse, R107, R24 ;  /* 0x0000006b51187223 */ /* 0x040fe20000000018 */
[----:B------:R-:W-:Y:S01]  /*7d50*/  F2FP.F16.E4M3.UNPACK_B R159, R159.H1 ;  /* 0x0000009fff9f723e */ /* 0x000fe200030006ff */
[C---:B------:R-:W-:Y:S01]  /*7d60*/  FFMA R25, R81.reuse, R106, R25 ;  /* 0x0000006a51197223 */ /* 0x040fe20000000019 */
[C---:B------:R-:W-:Y:S01]  /*7d70*/  FFMA R26, R81.reuse, R109, R26 ;  /* 0x0000006d511a7223 */ /* 0x040fe2000000001a */
[----:B------:R-:W-:Y:S01]  /*7d80*/  F2FP.F16.E4M3.UNPACK_B R160, R160.H1 ;  /* 0x000000a0ffa0723e */ /* 0x000fe200030006ff */
[C---:B------:R-:W-:Y:S01]  /*7d90*/  FFMA R27, R81.reuse, R108, R27 ;  /* 0x0000006c511b7223 */ /* 0x040fe2000000001b */
[----:B------:R-:W-:Y:S01]  /*7da0*/  F2FP.SATFINITE.E4M3.F32.PACK_AB_MERGE_C R6, R24, R23, RZ ;  /* 0x000000171806723e */ /* 0x000fe200048070ff */
[C---:B------:R-:W-:Y:S01]  /*7db0*/  FMUL R34, R78.reuse, R41 ;  /* 0x000000294e227220 */ /* 0x040fe20000400000 */
[C---:B------:R-:W-:Y:S01]  /*7dc0*/  FMUL R41, R78.reuse, R48 ;  /* 0x000000304e297220 */ /* 0x040fe20000400000 */
[----:B------:R-:W-:Y:S01]  /*7dd0*/  FMUL R28, R78, R35 ;  /* 0x000000234e1c7220 */ /* 0x000fe20000400000 */
[----:B------:R-:W-:Y:S01]  /*7de0*/  F2FP.F16.E4M3.UNPACK_B R161, R161.H1 ;  /* 0x000000a1ffa1723e */ /* 0x000fe200030006ff */
[--C-:B------:R-:W-:Y:S01]  /*7df0*/  HADD2.F32 R112, -RZ, R156.reuse.H0_H0 ;  /* 0x2000009cff707230 */ /* 0x100fe20000004100 */
[----:B------:R-:W-:Y:S01]  /*7e00*/  F2FP.SATFINITE.E4M3.F32.PACK_AB_MERGE_C R6, R22, R21, R6 ;  /* 0x000000151606723e */ /* 0x000fe20004807006 */
[C---:B------:R-:W-:Y:S01]  /*7e10*/  FFMA R28, R81.reuse, R111, R28 ;  /* 0x0000006f511c7223 */ /* 0x040fe2000000001c */
[C---:B------:R-:W-:Y:S01]  /*7e20*/  FFMA R29, R81.reuse, R110, R29 ;  /* 0x0000006e511d7223 */ /* 0x040fe2000000001d */
[C---:B------:R-:W-:Y:S01]  /*7e30*/  FFMA R30, R81.reuse, R113, R30 ;  /* 0x00000071511e7223 */ /* 0x040fe2000000001e */
[----:B------:R-:W-:Y:S02]  /*7e40*/  HADD2.F32 R115, -RZ, R156.H1_H1 ;  /* 0x3000009cff737230 */ /* 0x000fe40000004100 */
[C---:B------:R-:W-:Y:S01]  /*7e50*/  FMUL R31, R78.reuse, R38 ;  /* 0x000000264e1f7220 */ /* 0x040fe20000400000 */
[----:B------:R-:W-:Y:S01]  /*7e60*/  F2FP.F16.E4M3.UNPACK_B R162, R162.H1 ;  /* 0x000000a2ffa2723e */ /* 0x000fe200030006ff */
[C---:B------:R-:W-:Y:S01]  /*7e70*/  FMUL R38, R78.reuse, R45 ;  /* 0x0000002d4e267220 */ /* 0x040fe20000400000 */
[C---:B------:R-:W-:Y:S01]  /*7e80*/  FMUL R45, R78.reuse, R52 ;  /* 0x000000344e2d7220 */ /* 0x040fe20000400000 */
[----:B------:R-:W-:Y:S01]  /*7e90*/  F2FP.F16.E4M3.UNPACK_B R163, R163.H1 ;  /* 0x000000a3ffa3723e */ /* 0x000fe200030006ff */
[----:B------:R-:W-:Y:S01]  /*7ea0*/  FFMA R31, R81, R112, R31 ;  /* 0x00000070511f7223 */ /* 0x000fe2000000001f */
[----:B------:R-:W-:Y:S01]  /*7eb0*/  FMUL R52, R78, R59 ;  /* 0x0000003b4e347220 */ /* 0x000fe20000400000 */
[----:B------:R-:W-:Y:S01]  /*7ec0*/  IADD3 R76, PT, PT, R76, 0x1, RZ ;  /* 0x000000014c4c7810 */ /* 0x000fe20007ffe0ff */
[C---:B------:R-:W-:Y:S01]  /*7ed0*/  FMUL R59, R78.reuse, R66 ;  /* 0x000000424e3b7220 */ /* 0x040fe20000400000 */
[----:B------:R-:W-:Y:S01]  /*7ee0*/  F2FP.SATFINITE.E4M3.F32.PACK_AB_MERGE_C R66, R13, R12, R14 ;  /* 0x0000000c0d42723e */ /* 0x000fe2000480700e */
[C---:B------:R-:W-:Y:S01]  /*7ef0*/  FMUL R32, R78.reuse, R39 ;  /* 0x000000274e207220 */ /* 0x040fe20000400000 */
[--C-:B------:R-:W-:Y:S02]  /*7f00*/  HADD2.F32 R116, -RZ, R157.reuse.H0_H0 ;  /* 0x2000009dff747230 */ /* 0x100fe40000004100 */
[C---:B------:R-:W-:Y:S01]  /*7f10*/  FMUL R35, R78.reuse, R42 ;  /* 0x0000002a4e237220 */ /* 0x040fe20000400000 */
[----:B------:R-:W-:Y:S02]  /*7f20*/  HADD2.F32 R119, -RZ, R157.H1_H1 ;  /* 0x3000009dff777230 */ /* 0x000fe40000004100 */
[C---:B------:R-:W-:Y:S01]  /*7f30*/  FFMA R32, R81.reuse, R115, R32 ;  /* 0x0000007351207223 */ /* 0x040fe20000000020 */
[----:B------:R-:W-:Y:S01]  /*7f40*/  FMUL R36, R78, R43 ;  /* 0x0000002b4e247220 */ /* 0x000fe20000400000 */
[C---:B------:R-:W-:Y:S01]  /*7f50*/  FFMA R33, R81.reuse, R114, R33 ;  /* 0x0000007251217223 */ /* 0x040fe20000000021 */
[C---:B------:R-:W-:Y:S01]  /*7f60*/  FFMA R34, R81.reuse, R117, R34 ;  /* 0x0000007551227223 */ /* 0x040fe20000000022 */
[--C-:B------:R-:W-:Y:S01]  /*7f70*/  HADD2.F32 R120, -RZ, R158.reuse.H0_H0 ;  /* 0x2000009eff787230 */ /* 0x100fe20000004100 */
[----:B------:R-:W-:Y:S01]  /*7f80*/  F2FP.SATFINITE.E4M3.F32.PACK_AB_MERGE_C R32, R32, R31, RZ ;  /* 0x0000001f2020723e */ /* 0x000fe200048070ff */
[C---:B------:R-:W-:Y:S01]  /*7f90*/  FFMA R35, R81.reuse, R116, R35 ;  /* 0x0000007451237223 */ /* 0x040fe20000000023 */
[----:B------:R-:W-:Y:S02]  /*7fa0*/  HADD2.F32 R123, -RZ, R158.H1_H1 ;  /* 0x3000009eff7b7230 */ /* 0x000fe40000004100 */
[----:B------:R-:W-:Y:S01]  /*7fb0*/  FMUL R39, R78, R46 ;  /* 0x0000002e4e277220 */ /* 0x000fe20000400000 */
[----:B------:R-:W-:Y:S01]  /*7fc0*/  F2FP.SATFINITE.E4M3.F32.PACK_AB_MERGE_C R32, R30, R29, R32 ;  /* 0x0000001d1e20723e */ /* 0x000fe20004807020 */
[C---:B------:R-:W-:Y:S01]  /*7fd0*/  FFMA R36, R81.reuse, R119, R36 ;  /* 0x0000007751247223 */ /* 0x040fe20000000024 */
[C---:B------:R-:W-:Y:S01]  /*7fe0*/  FMUL R40, R78.reuse, R47 ;  /* 0x0000002f4e287220 */ /* 0x040fe20000400000 */
[C---:B------:R-:W-:Y:S01]  /*7ff0*/  FFMA R37, R81.reuse, R118, R37 ;  /* 0x0000007651257223 */ /* 0x040fe20000000025 */
[C---:B------:R-:W-:Y:S01]  /*8000*/  FFMA R38, R81.reuse, R121, R38 ;  /* 0x0000007951267223 */ /* 0x040fe20000000026 */
[C---:B------:R-:W-:Y:S01]  /*8010*/  FMUL R42, R78.reuse, R49 ;  /* 0x000000314e2a7220 */ /* 0x040fe20000400000 */
[--C-:B------:R-:W-:Y:S02]  /*8020*/  HADD2.F32 R124, -RZ, R159.reuse.H0_H0 ;  /* 0x2000009fff7c7230 */ /* 0x100fe40000004100 */
[C---:B------:R-:W-:Y:S01]  /*8030*/  FFMA R39, R81.reuse, R120, R39 ;  /* 0x0000007851277223 */ /* 0x040fe20000000027 */
[----:B------:R-:W-:Y:S02]  /*8040*/  HADD2.F32 R127, -RZ, R159.H1_H1 ;  /* 0x3000009fff7f7230 */ /* 0x000fe40000004100 */
[C---:B------:R-:W-:Y:S01]  /*8050*/  FMUL R43, R78.reuse, R50 ;  /* 0x000000324e2b7220 */ /* 0x040fe20000400000 */
[C---:B------:R-:W-:Y:S01]  /*8060*/  FFMA R40, R81.reuse, R123, R40 ;  /* 0x0000007b51287223 */ /* 0x040fe20000000028 */
[C---:B------:R-:W-:Y:S01]  /*8070*/  FMUL R44, R78.reuse, R51 ;  /* 0x000000334e2c7220 */ /* 0x040fe20000400000 */
[C---:B------:R-:W-:Y:S01]  /*8080*/  FFMA R41, R81.reuse, R122, R41 ;  /* 0x0000007a51297223 */ /* 0x040fe20000000029 */
[C---:B------:R-:W-:Y:S01]  /*8090*/  FMUL R50, R78.reuse, R57 ;  /* 0x000000394e327220 */ /* 0x040fe20000400000 */
[C---:B------:R-:W-:Y:S01]  /*80a0*/  FMUL R57, R78.reuse, R64 ;  /* 0x000000404e397220 */ /* 0x040fe20000400000 */
[----:B------:R-:W-:Y:S01]  /*80b0*/  FFMA R42, R81, R125, R42 ;  /* 0x0000007d512a7223 */ /* 0x000fe2000000002a */
[C---:B------:R-:W-:Y:S01]  /*80c0*/  FMUL R46, R78.reuse, R53 ;  /* 0x000000354e2e7220 */ /* 0x040fe20000400000 */
[--C-:B------:R-:W-:Y:S01]  /*80d0*/  HADD2.F32 R128, -RZ, R160.reuse.H0_H0 ;  /* 0x200000a0ff807230 */ /* 0x100fe20000004100 */
[----:B------:R-:W-:Y:S01]  /*80e0*/  F2FP.SATFINITE.E4M3.F32.PACK_AB_MERGE_C R64, R5, R4, R86 ;  /* 0x000000040540723e */ /* 0x000fe20004807056 */
[C---:B------:R-:W-:Y:S01]  /*80f0*/  FMUL R51, R78.reuse, R58 ;  /* 0x0000003a4e337220 */ /* 0x040fe20000400000 */
[C---:B------:R-:W-:Y:S01]  /*8100*/  FMUL R53, R78.reuse, R60 ;  /* 0x0000003c4e357220 */ /* 0x040fe20000400000 */
[C---:B------:R-:W-:Y:S01]  /*8110*/  FFMA R43, R81.reuse, R124, R43 ;  /* 0x0000007c512b7223 */ /* 0x040fe2000000002b */
[----:B------:R-:W-:Y:S02]  /*8120*/  HADD2.F32 R131, -RZ, R160.H1_H1 ;  /* 0x300000a0ff837230 */ /* 0x000fe40000004100 */
[C---:B------:R-:W-:Y:S01]  /*8130*/  FMUL R47, R78.reuse, R54 ;  /* 0x000000364e2f7220 */ /* 0x040fe20000400000 */
[C---:B------:R-:W-:Y:S01]  /*8140*/  FMUL R58, R78.reuse, R65 ;  /* 0x000000414e3a7220 */ /* 0x040fe20000400000 */
[----:B------:R-:W-:Y:S01]  /*8150*/  FMUL R60, R78, R67 ;  /* 0x000000434e3c7220 */ /* 0x000fe20000400000 */
[----:B------:R-:W-:Y:S01]  /*8160*/  F2FP.SATFINITE.E4M3.F32.PACK_AB_MERGE_C R5, R20, R11, RZ ;  /* 0x0000000b1405723e */ /* 0x000fe200048070ff */
[----:B------:R-:W-:Y:S01]  /*8170*/  FFMA R44, R81, R127, R44 ;  /* 0x0000007f512c7223 */ /* 0x000fe2000000002c */
[C---:B------:R-:W-:Y:S01]  /*8180*/  FMUL R48, R78.reuse, R55 ;  /* 0x000000374e307220 */ /* 0x040fe20000400000 */
[----:B------:R-:W-:Y:S01]  /*8190*/  F2FP.SATFINITE.E4M3.F32.PACK_AB_MERGE_C R65, R9, R8, R138 ;  /* 0x000000080941723e */ /* 0x000fe2000480708a */
[----:B------:R-:W-:Y:S01]  /*81a0*/  FFMA R45, R81, R126, R45 ;  /* 0x0000007e512d7223 */ /* 0x000fe2000000002d */
[----:B------:R-:W-:Y:S01]  /*81b0*/  F2FP.SATFINITE.E4M3.F32.PACK_AB_MERGE_C R67, R17, R16, R18 ;  /* 0x000000101143723e */ /* 0x000fe20004807012 */
[----:B------:R-:W-:Y:S01]  /*81c0*/  FMUL R49, R78, R56 ;  /* 0x000000384e317220 */ /* 0x000fe20000400000 */
[C---:B------:R-:W-:Y:S01]  /*81d0*/  FFMA R46, R81.reuse, R129, R46 ;  /* 0x00000081512e7223 */ /* 0x040fe2000000002e */
[--C-:B------:R-:W-:Y:S02]  /*81e0*/  HADD2.F32 R132, -RZ, R161.reuse.H0_H0 ;  /* 0x200000a1ff847230 */ /* 0x100fe40000004100 */
[C---:B------:R-:W-:Y:S01]  /*81f0*/  FFMA R47, R81.reuse, R128, R47 ;  /* 0x00000080512f7223 */ /* 0x040fe2000000002f */
[----:B------:R1:W-:Y:S01]  /*8200*/  STS.128 [R172+UR49+0x6200], R64 ;  /* 0x00620040ac007988 */ /* 0x0003e20008000c31 */
[----:B------:R-:W-:Y:S01]  /*8210*/  HADD2.F32 R135, -RZ, R161.H1_H1 ;  /* 0x300000a1ff877230 */ /* 0x000fe20000004100 */
[----:B------:R-:W-:Y:S01]  /*8220*/  F2FP.SATFINITE.E4M3.F32.PACK_AB_MERGE_C R5, R10, R7, R5 ;  /* 0x000000070a05723e */ /* 0x000fe20004807005 */
[C---:B------:R-:W-:Y:S01]  /*8230*/  FFMA R48, R81.reuse, R131, R48 ;  /* 0x0000008351307223 */ /* 0x040fe20000000030 */
[----:B------:R-:W-:Y:S01]  /*8240*/  F2FP.SATFINITE.E4M3.F32.PACK_AB_MERGE_C R7, R28, R27, RZ ;  /* 0x0000001b1c07723e */ /* 0x000fe200048070ff */
        /* <DEDUP_REMOVED lines=8> */
[----:B------:R-:W-:Y:S01]  /*82d0*/  FMUL R56, R78, R63 ;  /* 0x0000003f4e387220 */ /* 0x000fe20000400000 */
[----:B------:R-:W-:Y:S01]  /*82e0*/  F2FP.SATFINITE.E4M3.F32.PACK_AB_MERGE_C R4, R2, R0, R3 ;  /* 0x000000000204723e */ /* 0x000fe20004807003 */
[C---:B------:R-:W-:Y:S01]  /*82f0*/  FFMA R53, R81.reuse, R134, R53 ;  /* 0x0000008651357223 */ /* 0x040fe20000000035 */
[----:B------:R-:W-:Y:S01]  /*8300*/  F2FP.SATFINITE.E4M3.F32.PACK_AB_MERGE_C R7, R26, R25, R7 ;  /* 0x000000191a07723e */ /* 0x000fe20004807007 */
[C---:B------:R-:W-:Y:S01]  /*8310*/  FFMA R54, R81.reuse, R137, R54 ;  /* 0x0000008951367223 */ /* 0x040fe20000000036 */
[--C-:B------:R-:W-:Y:S02]  /*8320*/  HADD2.F32 R84, -RZ, R163.reuse.H0_H0 ;  /* 0x200000a3ff547230 */ /* 0x100fe40000004100 */
[C---:B------:R-:W-:Y:S01]  /*8330*/  FFMA R55, R81.reuse, R136, R55 ;  /* 0x0000008851377223 */ /* 0x040fe20000000037 */
[----:B------:R-:W-:Y:S01]  /*8340*/  HADD2.F32 R85, -RZ, R163.H1_H1 ;  /* 0x300000a3ff557230 */ /* 0x000fe20000004100 */
[----:B------:R1:W-:Y:S01]  /*8350*/  STS.128 [R204+0x6010], R4 ;  /* 0x00601004cc007388 */ /* 0x0003e20000000c00 */
[----:B------:R-:W-:Y:S01]  /*8360*/  F2FP.SATFINITE.E4M3.F32.PACK_AB_MERGE_C R35, R36, R35, RZ ;  /* 0x000000232423723e */ /* 0x000fe200048070ff */
[C---:B------:R-:W-:Y:S01]  /*8370*/  FFMA R56, R81.reuse, R139, R56 ;  /* 0x0000008b51387223 */ /* 0x040fe20000000038 */
[----:B------:R-:W-:Y:S01]  /*8380*/  F2FP.SATFINITE.E4M3.F32.PACK_AB_MERGE_C R39, R40, R39, RZ ;  /* 0x000000272827723e */ /* 0x000fe200048070ff */
[C---:B------:R-:W-:Y:S01]  /*8390*/  FFMA R57, R81.reuse, R82, R57 ;  /* 0x0000005251397223 */ /* 0x040fe20000000039 */
[----:B------:R-:W-:Y:S01]  /*83a0*/  F2FP.SATFINITE.E4M3.F32.PACK_AB_MERGE_C R43, R44, R43, RZ ;  /* 0x0000002b2c2b723e */ /* 0x000fe200048070ff */
[C---:B------:R-:W-:Y:S01]  /*83b0*/  FFMA R58, R81.reuse, R83, R58 ;  /* 0x00000053513a7223 */ /* 0x040fe2000000003a */
[C---:B------:R-:W-:Y:S01]  /*83c0*/  FFMA R59, R81.reuse, R84, R59 ;  /* 0x00000054513b7223 */ /* 0x040fe2000000003b */
[----:B------:R-:W-:Y:S01]  /*83d0*/  F2FP.SATFINITE.E4M3.F32.PACK_AB_MERGE_C R33, R34, R33, R35 ;  /* 0x000000212221723e */ /* 0x000fe20004807023 */
        /* <DEDUP_REMOVED lines=11> */
[----:B------:R-:W-:Y:S05]  /*8490*/  F2FP.SATFINITE.E4M3.F32.PACK_AB_MERGE_C R51, R58, R57, R59 ;  /* 0x000000393a33723e */ /* 0x000fea000480703b */
        /* <DEDUP_REMOVED lines=9> */
[----:B------:R-:W-:Y:S02]  /*8530*/  UIADD3 UR8, UP0, UPT, UR52, 0x680, URZ ;  /* 0x0000068034087890 */ /* 0x000fe4000ff1e0ff */
[----:B------:R-:W-:Y:S02]  /*8540*/  UIADD3 UR5, UPT, UPT, UR41, 0x40, URZ ;  /* 0x0000004029057890 */ /* 0x000fe4000fffe0ff */
[----:B------:R-:W-:Y:S02]  /*8550*/  UIADD3 UR4, UPT, UPT, UR49, 0x6200, URZ ;  /* 0x0000620031047890 */ /* 0x000fe4000fffe0ff */
[----:B------:R-:W-:Y:S01]  /*8560*/  UIADD3.X UR9, UPT, UPT, URZ, UR53, URZ, UP0, !UPT ;  /* 0x00000035ff097290 */ /* 0x000fe200087fe4ff */
[----:B------:R-:W-:Y:S01]  /*8570*/  UMOV UR6, UR42 ;  /* 0x0000002a00067c82 */ /* 0x000fe20008000000 */
[----:B------:R-:W-:Y:S07]  /*8580*/  UMOV UR7, UR36 ;  /* 0x0000002400077c82 */ /* 0x000fee0008000000 */
[----:B------:R2:W-:Y:S01]  /*8590*/  UTMASTG.3D [UR4], [UR8] ;  /* 0x00000004080073b5 */ /* 0x0005e20008010000 */
[----:B------:R0:W-:Y:S01]  /*85a0*/  UTMACMDFLUSH ;  /* 0x00000000000079b7 */ /* 0x0001e20000000000 */
[----:B--2---:R-:W-:Y:S04]  /*85b0*/  DEPBAR.LE SB0, 0x1 ;  /* 0x000080400000791a */ /* 0x004fe80000000000 */
.L_x_113:
[----:B------:R-:W-:Y:S05]  /*85c0*/  BSYNC.RECONVERGENT B0 ;  /* 0x0000000000007941 */ /* 0x000fea0003800200 */
.L_x_112:
[----:B------:R-:W-:Y:S01]  /*85d0*/  BAR.SYNC.DEFER_BLOCKING 0x1, 0x80 ;  /* 0x0042000000007b1d */ /* 0x000fe20000010000 */
[----:B------:R-:W-:Y:S01]  /*85e0*/  ISETP.NE.AND P2, PT, R194, RZ, PT ;  /* 0x000000ffc200720c */ /* 0x000fe20003f45270 */
[----:B------:R-:W-:Y:S01]  /*85f0*/  IMAD.IADD R20, R75, 0x1, R147 ;  /* 0x000000014b147824 */ /* 0x000fe200078e0293 */
[----:B------:R-:W-:Y:S01]  /*8600*/  ISETP.NE.AND P0, PT, R195, 0x2, PT ;  /* 0x00000002c300780c */ /* 0x000fe20003f05270 */
[----:B------:R-:W-:Y:S01]  /*8610*/  IMAD.IADD R21, R77, 0x1, R170 ;  /* 0x000000014d157824 */ /* 0x000fe200078e02aa */
[----:B------:R-:W-:Y:S02]  /*8620*/  ISETP.NE.AND P1, PT, R76, 0x4, PT ;  /* 0x000000044c00780c */ /* 0x000fe40003f25270 */
[----:B------:R-:W-:Y:S02]  /*8630*/  SEL R3, RZ, 0x1, P0 ;  /* 0x00000001ff037807 */ /* 0x000fe40000000000 */
[----:B------:R-:W-:Y:S02]  /*8640*/  SEL R0, RZ, 0x1, P1 ;  /* 0x00000001ff007807 */ /* 0x000fe40000800000 */
[----:B------:R-:W-:Y:S02]  /*8650*/  LOP3.LUT R182, R182, R3, RZ, 0x3c, !PT ;  /* 0x00000003b6b67212 */ /* 0x000fe400078e3cff */
[----:B------:R-:W-:Y:S02]  /*8660*/  LOP3.LUT R183, R183, R0, RZ, 0x3c, !PT ;  /* 0x00000000b7b77212 */ /* 0x000fe400078e3cff */
[----:B------:R-:W-:Y:S02]  /*8670*/  @P2 R2UR UR36, R179 ;  /* 0x00000000b32422ca */ /* 0x000fe400000e0000 */
[----:B------:R-:W-:Y:S02]  /*8680*/  SEL R195, R195, RZ, P0 ;  /* 0x000000ffc3c37207 */ /* 0x000fe40000000000 */
[----:B------:R-:W-:Y:S01]  /*8690*/  SEL R76, R76, RZ, P1 ;  /* 0x000000ff4c4c7207 */ /* 0x000fe20000800000 */
[----:B------:R-:W-:Y:S10]  /*86a0*/  @P2 BRA `(.L_x_114) ;  /* 0xffffffc400bc2947 */ /* 0x000ff4000383ffff */
[----:B------:R-:W-:Y:S05]  /*86b0*/  EXIT ;  /* 0x000000000000794d */ /* 0x000fea0003800000 */
.L_x_20:
[----:B--2---:R2:W1:Y:S02]  /*86c0*/  SYNCS.PHASECHK.TRANS64.TRYWAIT P0, [R3+URZ+0x160], R2 ;  /* 0x00016002030075a7 */ /* 0x00446400080011ff */
[----:B-1----:R-:W-:Y:S05]  /*86d0*/  @!P0 NANOSLEEP.SYNCS 0x989680 ;  /* 0x009896800000895d */ /* 0x002fea0003900000 */
[----:B------:R-:W1:Y:S02]  /*86e0*/  @!P0 SYNCS.PHASECHK.TRANS64 P0, [R3+URZ+0x160], R2 ;  /* 0x00016002030085a7 */ /* 0x000e6400080010ff */
[----:B-1----:R-:W-:Y:S05]  /*86f0*/  @!P0 BRA `(.L_x_20) ;  /* 0xfffffffc00f08947 */ /* 0x002fea000383ffff */
[----:B------:R-:W-:Y:S05]  /*8700*/  BRA `(.L_x_115) ;  /* 0xffffff8c00f07947 */ /* 0x000fea000383ffff */
.L_x_23:
[----:B-1----:R-:W-:-:S07]  /*8710*/  MOV R2, UR33 ;  /* 0x0000002100027c02 */ /* 0x002fce0008000f00 */
.L_x_116:
[----:B-1----:R1:W2:Y:S02]  /*8720*/  SYNCS.PHASECHK.TRANS64.TRYWAIT P0, [R2+URZ+0x60], R5 ;  /* 0x00006005020075a7 */ /* 0x0022a400080011ff */
[----:B--2---:R-:W-:Y:S05]  /*8730*/  @!P0 NANOSLEEP.SYNCS 0x989680 ;  /* 0x009896800000895d */ /* 0x004fea0003900000 */
[----:B------:R-:W2:Y:S02]  /*8740*/  @!P0 SYNCS.PHASECHK.TRANS64 P0, [R2+URZ+0x60], R5 ;  /* 0x00006005020085a7 */ /* 0x000ea400080010ff */
[----:B--2---:R-:W-:Y:S05]  /*8750*/  @!P0 BRA `(.L_x_116) ;  /* 0xfffffffc00f08947 */ /* 0x004fea000383ffff */
[----:B------:R-:W-:Y:S05]  /*8760*/  BRA `(.L_x_22) ;  /* 0xffffff9000407947 */ /* 0x000fea000383ffff */
.L_x_29:
[----:B-1----:R-:W-:-:S07]  /*8770*/  MOV R2, UR17 ;  /* 0x0000001100027c02 */ /* 0x002fce0008000f00 */
.L_x_117:
[----:B-1----:R1:W2:Y:S02]  /*8780*/  SYNCS.PHASECHK.TRANS64.TRYWAIT P0, [R2+URZ+0x60], R5 ;  /* 0x00006005020075a7 */ /* 0x0022a400080011ff */
[----:B--2---:R-:W-:Y:S05]  /*8790*/  @!P0 NANOSLEEP.SYNCS 0x989680 ;  /* 0x009896800000895d */ /* 0x004fea0003900000 */
[----:B------:R-:W2:Y:S02]  /*87a0*/  @!P0 SYNCS.PHASECHK.TRANS64 P0, [R2+URZ+0x60], R5 ;  /* 0x00006005020085a7 */ /* 0x000ea400080010ff */
[----:B--2---:R-:W-:Y:S05]  /*87b0*/  @!P0 BRA `(.L_x_117) ;  /* 0xfffffffc00f08947 */ /* 0x004fea000383ffff */
[----:B------:R-:W-:Y:S05]  /*87c0*/  BRA `(.L_x_28) ;  /* 0xffffff9000e47947 */ /* 0x000fea000383ffff */
.L_x_33:
[----:B-1----:R1:W2:Y:S02]  /*87d0*/  SYNCS.PHASECHK.TRANS64.TRYWAIT P0, [R2+URZ+0xf0], R3 ;  /* 0x0000f003020075a7 */ /* 0x0022a400080011ff */
[----:B--2---:R-:W-:Y:S05]  /*87e0*/  @!P0 NANOSLEEP.SYNCS 0x989680 ;  /* 0x009896800000895d */ /* 0x004fea0003900000 */
[----:B------:R-:W2:Y:S02]  /*87f0*/  @!P0 SYNCS.PHASECHK.TRANS64 P0, [R2+URZ+0xf0], R3 ;  /* 0x0000f003020085a7 */ /* 0x000ea400080010ff */
[----:B--2---:R-:W-:Y:S05]  /*8800*/  @!P0 BRA `(.L_x_33) ;  /* 0xfffffffc00f08947 */ /* 0x004fea000383ffff */
[----:B------:R-:W-:Y:S05]  /*8810*/  BRA `(.L_x_118) ;  /* 0xffffff9400707947 */ /* 0x000fea000383ffff */
.L_x_37:
[----:B----4-:R-:W-:-:S07]  /*8820*/  MOV R0, UR5 ;  /* 0x0000000500007c02 */ /* 0x010fce0008000f00 */
.L_x_119:
[----:B-1----:R1:W2:Y:S02]  /*8830*/  SYNCS.PHASECHK.TRANS64.TRYWAIT P0, [R0+URZ], R3 ;  /* 0x00000003000075a7 */ /* 0x0022a400080011ff */
[----:B--2---:R-:W-:Y:S05]  /*8840*/  @!P0 NANOSLEEP.SYNCS 0x989680 ;  /* 0x009896800000895d */ /* 0x004fea0003900000 */
[----:B------:R-:W2:Y:S02]  /*8850*/  @!P0 SYNCS.PHASECHK.TRANS64 P0, [R0+URZ], R3 ;  /* 0x00000003000085a7 */ /* 0x000ea400080010ff */
[----:B--2---:R-:W-:Y:S05]  /*8860*/  @!P0 BRA `(.L_x_119) ;  /* 0xfffffffc00f08947 */ /* 0x004fea000383ffff */
[----:B------:R-:W-:Y:S05]  /*8870*/  BRA `(.L_x_120) ;  /* 0xffffff9800e07947 */ /* 0x000fea000383ffff */
.L_x_38:
[----:B----4-:R-:W-:-:S07]  /*8880*/  MOV R0, UR5 ;  /* 0x0000000500007c02 */ /* 0x010fce0008000f00 */
.L_x_121:
[----:B-1----:R1:W2:Y:S02]  /*8890*/  SYNCS.PHASECHK.TRANS64.TRYWAIT P0, [R0+URZ], R3 ;  /* 0x00000003000075a7 */ /* 0x0022a400080011ff */
[----:B--2---:R-:W-:Y:S05]  /*88a0*/  @!P0 NANOSLEEP.SYNCS 0x989680 ;  /* 0x009896800000895d */ /* 0x004fea0003900000 */
[----:B------:R-:W2:Y:S02]  /*88b0*/  @!P0 SYNCS.PHASECHK.TRANS64 P0, [R0+URZ], R3 ;  /* 0x00000003000085a7 */ /* 0x000ea400080010ff */
[----:B--2---:R-:W-:Y:S05]  /*88c0*/  @!P0 BRA `(.L_x_121) ;  /* 0xfffffffc00f08947 */ /* 0x004fea000383ffff */
[----:B------:R-:W-:Y:S05]  /*88d0*/  BRA `(.L_x_122) ;  /* 0xffffff9800ec7947 */ /* 0x000fea000383ffff */
.L_x_39:
[----:B----4-:R-:W-:-:S07]  /*88e0*/  MOV R0, UR5 ;  /* 0x0000000500007c02 */ /* 0x010fce0008000f00 */
.L_x_123:
[----:B-1----:R1:W2:Y:S02]  /*88f0*/  SYNCS.PHASECHK.TRANS64.TRYWAIT P0, [R0+URZ], R3 ;  /* 0x00000003000075a7 */ /* 0x0022a400080011ff */
[----:B--2---:R-:W-:Y:S05]  /*8900*/  @!P0 NANOSLEEP.SYNCS 0x989680 ;  /* 0x009896800000895d */ /* 0x004fea0003900000 */
[----:B------:R-:W2:Y:S02]  /*8910*/  @!P0 SYNCS.PHASECHK.TRANS64 P0, [R0+URZ], R3 ;  /* 0x00000003000085a7 */ /* 0x000ea400080010ff */
[----:B--2---:R-:W-:Y:S05]  /*8920*/  @!P0 BRA `(.L_x_123) ;  /* 0xfffffffc00f08947 */ /* 0x004fea000383ffff */
[----:B------:R-:W-:Y:S05]  /*8930*/  BRA `(.L_x_124) ;  /* 0xffffff9800f87947 */ /* 0x000fea000383ffff */
.L_x_40:
[----:B----4-:R-:W-:-:S07]  /*8940*/  MOV R0, UR5 ;  /* 0x0000000500007c02 */ /* 0x010fce0008000f00 */
.L_x_125:
[----:B-1----:R1:W2:Y:S02]  /*8950*/  SYNCS.PHASECHK.TRANS64.TRYWAIT P0, [R0+URZ], R3 ;  /* 0x00000003000075a7 */ /* 0x0022a400080011ff */
[----:B--2---:R-:W-:Y:S05]  /*8960*/  @!P0 NANOSLEEP.SYNCS 0x989680 ;  /* 0x009896800000895d */ /* 0x004fea0003900000 */
[----:B------:R-:W2:Y:S02]  /*8970*/  @!P0 SYNCS.PHASECHK.TRANS64 P0, [R0+URZ], R3 ;  /* 0x00000003000085a7 */ /* 0x000ea400080010ff */
[----:B--2---:R-:W-:Y:S05]  /*8980*/  @!P0 BRA `(.L_x_125) ;  /* 0xfffffffc00f08947 */ /* 0x004fea000383ffff */
[----:B------:R-:W-:Y:S05]  /*8990*/  BRA `(.L_x_126) ;  /* 0xffffff9c00047947 */ /* 0x000fea000383ffff */
.L_x_41:
[----:B----4-:R-:W-:-:S07]  /*89a0*/  MOV R0, UR5 ;  /* 0x0000000500007c02 */ /* 0x010fce0008000f00 */
.L_x_127:
[----:B-1----:R1:W2:Y:S02]  /*89b0*/  SYNCS.PHASECHK.TRANS64.TRYWAIT P0, [R0+URZ], R3 ;  /* 0x00000003000075a7 */ /* 0x0022a400080011ff */
[----:B--2---:R-:W-:Y:S05]  /*89c0*/  @!P0 NANOSLEEP.SYNCS 0x989680 ;  /* 0x009896800000895d */ /* 0x004fea0003900000 */
[----:B------:R-:W2:Y:S02]  /*89d0*/  @!P0 SYNCS.PHASECHK.TRANS64 P0, [R0+URZ], R3 ;  /* 0x00000003000085a7 */ /* 0x000ea400080010ff */
[----:B--2---:R-:W-:Y:S05]  /*89e0*/  @!P0 BRA `(.L_x_127) ;  /* 0xfffffffc00f08947 */ /* 0x004fea000383ffff */
[----:B------:R-:W-:Y:S05]  /*89f0*/  BRA `(.L_x_128) ;  /* 0xffffff9c00107947 */ /* 0x000fea000383ffff */
.L_x_42:
[----:B----4-:R-:W-:-:S07]  /*8a00*/  MOV R0, UR5 ;  /* 0x0000000500007c02 */ /* 0x010fce0008000f00 */
.L_x_129:
[----:B-1----:R1:W2:Y:S02]  /*8a10*/  SYNCS.PHASECHK.TRANS64.TRYWAIT P0, [R0+URZ], R3 ;  /* 0x00000003000075a7 */ /* 0x0022a400080011ff */
[----:B--2---:R-:W-:Y:S05]  /*8a20*/  @!P0 NANOSLEEP.SYNCS 0x989680 ;  /* 0x009896800000895d */ /* 0x004fea0003900000 */
[----:B------:R-:W2:Y:S02]  /*8a30*/  @!P0 SYNCS.PHASECHK.TRANS64 P0, [R0+URZ], R3 ;  /* 0x00000003000085a7 */ /* 0x000ea400080010ff */
[----:B--2---:R-:W-:Y:S05]  /*8a40*/  @!P0 BRA `(.L_x_129) ;  /* 0xfffffffc00f08947 */ /* 0x004fea000383ffff */
[----:B------:R-:W-:Y:S05]  /*8a50*/  BRA `(.L_x_130) ;  /* 0xffffff9c001c7947 */ /* 0x000fea000383ffff */
.L_x_43:
[----:B----4-:R-:W-:-:S07]  /*8a60*/  MOV R0, UR5 ;  /* 0x0000000500007c02 */ /* 0x010fce0008000f00 */
.L_x_131:
[----:B-1----:R1:W2:Y:S02]  /*8a70*/  SYNCS.PHASECHK.TRANS64.TRYWAIT P0, [R0+URZ], R3 ;  /* 0x00000003000075a7 */ /* 0x0022a400080011ff */
[----:B--2---:R-:W-:Y:S05]  /*8a80*/  @!P0 NANOSLEEP.SYNCS 0x989680 ;  /* 0x009896800000895d */ /* 0x004fea0003900000 */
[----:B------:R-:W2:Y:S02]  /*8a90*/  @!P0 SYNCS.PHASECHK.TRANS64 P0, [R0+URZ], R3 ;  /* 0x00000003000085a7 */ /* 0x000ea400080010ff */
[----:B--2---:R-:W-:Y:S05]  /*8aa0*/  @!P0 BRA `(.L_x_131) ;  /* 0xfffffffc00f08947 */ /* 0x004fea000383ffff */
[----:B------:R-:W-:Y:S05]  /*8ab0*/  BRA `(.L_x_132) ;  /* 0xffffff9c00287947 */ /* 0x000fea000383ffff */
.L_x_44:
[----:B----4-:R-:W-:-:S07]  /*8ac0*/  MOV R0, UR5 ;  /* 0x0000000500007c02 */ /* 0x010fce0008000f00 */
.L_x_133:
[----:B-1----:R1:W2:Y:S02]  /*8ad0*/  SYNCS.PHASECHK.TRANS64.TRYWAIT P0, [R0+URZ], R3 ;  /* 0x00000003000075a7 */ /* 0x0022a400080011ff */
[----:B--2---:R-:W-:Y:S05]  /*8ae0*/  @!P0 NANOSLEEP.SYNCS 0x989680 ;  /* 0x009896800000895d */ /* 0x004fea0003900000 */
[----:B------:R-:W2:Y:S02]  /*8af0*/  @!P0 SYNCS.PHASECHK.TRANS64 P0, [R0+URZ], R3 ;  /* 0x00000003000085a7 */ /* 0x000ea400080010ff */
[----:B--2---:R-:W-:Y:S05]  /*8b00*/  @!P0 BRA `(.L_x_133) ;  /* 0xfffffffc00f08947 */ /* 0x004fea000383ffff */
[----:B------:R-:W-:Y:S05]  /*8b10*/  BRA `(.L_x_134) ;  /* 0xffffff9c00347947 */ /* 0x000fea000383ffff */
.L_x_45:
[----:B----4-:R-:W-:-:S07]  /*8b20*/  MOV R0, UR5 ;  /* 0x0000000500007c02 */ /* 0x010fce0008000f00 */
.L_x_135:
[----:B-1----:R1:W2:Y:S02]  /*8b30*/  SYNCS.PHASECHK.TRANS64.TRYWAIT P0, [R0+URZ], R3 ;  /* 0x00000003000075a7 */ /* 0x0022a400080011ff */
[----:B--2---:R-:W-:Y:S05]  /*8b40*/  @!P0 NANOSLEEP.SYNCS 0x989680 ;  /* 0x009896800000895d */ /* 0x004fea0003900000 */
[----:B------:R-:W2:Y:S02]  /*8b50*/  @!P0 SYNCS.PHASECHK.TRANS64 P0, [R0+URZ], R3 ;  /* 0x00000003000085a7 */ /* 0x000ea400080010ff */
[----:B--2---:R-:W-:Y:S05]  /*8b60*/  @!P0 BRA `(.L_x_135) ;  /* 0xfffffffc00f08947 */ /* 0x004fea000383ffff */
[----:B------:R-:W-:Y:S05]  /*8b70*/  BRA `(.L_x_136) ;  /* 0xffffff9c00407947 */ /* 0x000fea000383ffff */
.L_x_46:
[----:B----4-:R-:W-:-:S07]  /*8b80*/  MOV R0, UR5 ;  /* 0x0000000500007c02 */ /* 0x010fce0008000f00 */
.L_x_137:
[----:B-1----:R1:W2:Y:S02]  /*8b90*/  SYNCS.PHASECHK.TRANS64.TRYWAIT P0, [R0+URZ], R3 ;  /* 0x00000003000075a7 */ /* 0x0022a400080011ff */
[----:B--2---:R-:W-:Y:S05]  /*8ba0*/  @!P0 NANOSLEEP.SYNCS 0x989680 ;  /* 0x009896800000895d */ /* 0x004fea0003900000 */
[----:B------:R-:W2:Y:S02]  /*8bb0*/  @!P0 SYNCS.PHASECHK.TRANS64 P0, [R0+URZ], R3 ;  /* 0x00000003000085a7 */ /* 0x000ea400080010ff */
[----:B--2---:R-:W-:Y:S05]  /*8bc0*/  @!P0 BRA `(.L_x_137) ;  /* 0xfffffffc00f08947 */ /* 0x004fea000383ffff */
[----:B------:R-:W-:Y:S05]  /*8bd0*/  BRA `(.L_x_138) ;  /* 0xffffff9c004c7947 */ /* 0x000fea000383ffff */
.L_x_47:
[----:B----4-:R-:W-:-:S07]  /*8be0*/  MOV R0, UR5 ;  /* 0x0000000500007c02 */ /* 0x010fce0008000f00 */
.L_x_139:
[----:B-1----:R1:W2:Y:S02]  /*8bf0*/  SYNCS.PHASECHK.TRANS64.TRYWAIT P0, [R0+URZ], R3 ;  /* 0x00000003000075a7 */ /* 0x0022a400080011ff */
[----:B--2---:R-:W-:Y:S05]  /*8c00*/  @!P0 NANOSLEEP.SYNCS 0x989680 ;  /* 0x009896800000895d */ /* 0x004fea0003900000 */
[----:B------:R-:W2:Y:S02]  /*8c10*/  @!P0 SYNCS.PHASECHK.TRANS64 P0, [R0+URZ], R3 ;  /* 0x00000003000085a7 */ /* 0x000ea400080010ff */
[----:B--2---:R-:W-:Y:S05]  /*8c20*/  @!P0 BRA `(.L_x_139) ;  /* 0xfffffffc00f08947 */ /* 0x004fea000383ffff */
[----:B------:R-:W-:Y:S05]  /*8c30*/  BRA `(.L_x_140) ;  /* 0xffffff9c00587947 */ /* 0x000fea000383ffff */
.L_x_50:
[----:B-1----:R1:W2:Y:S02]  /*8c40*/  SYNCS.PHASECHK.TRANS64.TRYWAIT P0, [R0+URZ+0x150], R5 ;  /* 0x00015005000075a7 */ /* 0x0022a400080011ff */
[----:B--2---:R-:W-:Y:S05]  /*8c50*/  @!P0 NANOSLEEP.SYNCS 0x989680 ;  /* 0x009896800000895d */ /* 0x004fea0003900000 */
[----:B------:R-:W2:Y:S02]  /*8c60*/  @!P0 SYNCS.PHASECHK.TRANS64 P0, [R0+URZ+0x150], R5 ;  /* 0x00015005000085a7 */ /* 0x000ea400080010ff */
[----:B--2---:R-:W-:Y:S05]  /*8c70*/  @!P0 BRA `(.L_x_50) ;  /* 0xfffffffc00f08947 */ /* 0x004fea000383ffff */
[----:B------:R-:W-:Y:S05]  /*8c80*/  BRA `(.L_x_141) ;  /* 0xffffff9c00b47947 */ /* 0x000fea000383ffff */
.L_x_51:
[----:B------:R-:W-:-:S07]  /*8c90*/  MOV R0, UR5 ;  /* 0x0000000500007c02 */ /* 0x000fce0008000f00 */
.L_x_142:
[----:B-1----:R1:W2:Y:S02]  /*8ca0*/  SYNCS.PHASECHK.TRANS64.TRYWAIT P0, [R0+URZ+0x100], R5 ;  /* 0x00010005000075a7 */ /* 0x0022a400080011ff */
[----:B--2---:R-:W-:Y:S05]  /*8cb0*/  @!P0 NANOSLEEP.SYNCS 0x989680 ;  /* 0x009896800000895d */ /* 0x004fea0003900000 */
[----:B------:R-:W2:Y:S02]  /*8cc0*/  @!P0 SYNCS.PHASECHK.TRANS64 P0, [R0+URZ+0x100], R5 ;  /* 0x00010005000085a7 */ /* 0x000ea400080010ff */
[----:B--2---:R-:W-:Y:S05]  /*8cd0*/  @!P0 BRA `(.L_x_142) ;  /* 0xfffffffc00f08947 */ /* 0x004fea000383ffff */
[----:B------:R-:W-:Y:S05]  /*8ce0*/  BRA `(.L_x_143) ;  /* 0xffffff9c00c47947 */ /* 0x000fea000383ffff */
.L_x_52:
[----:B-1----:R1:W2:Y:S02]  /*8cf0*/  SYNCS.PHASECHK.TRANS64.TRYWAIT P1, [R0+URZ+0xf0], R5 ;  /* 0x0000f005000075a7 */ /* 0x0022a400080211ff */
[----:B--2---:R-:W-:Y:S05]  /*8d00*/  @!P1 NANOSLEEP.SYNCS 0x989680 ;  /* 0x009896800000995d */ /* 0x004fea0003900000 */
[----:B------:R-:W2:Y:S02]  /*8d10*/  @!P1 SYNCS.PHASECHK.TRANS64 P1, [R0+URZ+0xf0], R5 ;  /* 0x0000f005000095a7 */ /* 0x000ea400080210ff */
[----:B--2---:R-:W-:Y:S05]  /*8d20*/  @!P1 BRA `(.L_x_52) ;  /* 0xfffffffc00f09947 */ /* 0x004fea000383ffff */
[----:B------:R-:W-:Y:S05]  /*8d30*/  BRA `(.L_x_144) ;  /* 0xffffff9c00f47947 */ /* 0x000fea000383ffff */
.L_x_55:
[----:B------:R-:W-:-:S07]  /*8d40*/  MOV R0, UR5 ;  /* 0x0000000500007c02 */ /* 0x000fce0008000f00 */
.L_x_145:
[----:B-1----:R1:W2:Y:S02]  /*8d50*/  SYNCS.PHASECHK.TRANS64.TRYWAIT P0, [R0+URZ+0x100], R3 ;  /* 0x00010003000075a7 */ /* 0x0022a400080011ff */
[----:B--2---:R-:W-:Y:S05]  /*8d60*/  @!P0 NANOSLEEP.SYNCS 0x989680 ;  /* 0x009896800000895d */ /* 0x004fea0003900000 */
[----:B------:R-:W2:Y:S02]  /*8d70*/  @!P0 SYNCS.PHASECHK.TRANS64 P0, [R0+URZ+0x100], R3 ;  /* 0x00010003000085a7 */ /* 0x000ea400080010ff */
[----:B--2---:R-:W-:Y:S05]  /*8d80*/  @!P0 BRA `(.L_x_145) ;  /* 0xfffffffc00f08947 */ /* 0x004fea000383ffff */
[----:B------:R-:W-:Y:S05]  /*8d90*/  BRA `(.L_x_54) ;  /* 0xffffffa000487947 */ /* 0x000fea000383ffff */
.L_x_62:
[----:B-1----:R1:W2:Y:S02]  /*8da0*/  SYNCS.PHASECHK.TRANS64.TRYWAIT P1, [R0+URZ+0xf0], R5 ;  /* 0x0000f005000075a7 */ /* 0x0022a400080211ff */
[----:B--2---:R-:W-:Y:S05]  /*8db0*/  @!P1 NANOSLEEP.SYNCS 0x989680 ;  /* 0x009896800000995d */ /* 0x004fea0003900000 */
[----:B------:R-:W2:Y:S02]  /*8dc0*/  @!P1 SYNCS.PHASECHK.TRANS64 P1, [R0+URZ+0xf0], R5 ;  /* 0x0000f005000095a7 */ /* 0x000ea400080210ff */
[----:B--2---:R-:W-:Y:S05]  /*8dd0*/  @!P1 BRA `(.L_x_62) ;  /* 0xfffffffc00f09947 */ /* 0x004fea000383ffff */
[----:B------:R-:W-:Y:S05]  /*8de0*/  BRA `(.L_x_146) ;  /* 0xffffffa400a87947 */ /* 0x000fea000383ffff */
.L_x_63:
[----:B------:R-:W-:-:S07]  /*8df0*/  MOV R3, UR8 ;  /* 0x0000000800037c02 */ /* 0x000fce0008000f00 */
.L_x_147:
[----:B-1----:R1:W2:Y:S02]  /*8e00*/  SYNCS.PHASECHK.TRANS64.TRYWAIT P0, [R3+URZ+0x130], R0 ;  /* 0x00013000030075a7 */ /* 0x0022a400080011ff */
[----:B--2---:R-:W-:Y:S05]  /*8e10*/  @!P0 NANOSLEEP.SYNCS 0x989680 ;  /* 0x009896800000895d */ /* 0x004fea0003900000 */
[----:B------:R-:W2:Y:S02]  /*8e20*/  @!P0 SYNCS.PHASECHK.TRANS64 P0, [R3+URZ+0x130], R0 ;  /* 0x00013000030085a7 */ /* 0x000ea400080010ff */
[----:B--2---:R-:W-:Y:S05]  /*8e30*/  @!P0 BRA `(.L_x_147) ;  /* 0xfffffffc00f08947 */ /* 0x004fea000383ffff */
[----:B------:R-:W-:Y:S05]  /*8e40*/  BRA `(.L_x_148) ;  /* 0xffffffa400e07947 */ /* 0x000fea000383ffff */
.L_x_66:
[----:B------:R-:W-:Y:S07]  /*8e50*/  MOV R0, UR7 ;  /* 0x0000000700007c02 */ /* 0x000fee0008000f00 */
.L_x_149:
[----:B-1----:R1:W2:Y:S02]  /*8e60*/  SYNCS.PHASECHK.TRANS64.TRYWAIT P0, [R0+URZ], R3 ;  /* 0x00000003000075a7 */ /* 0x0022a400080011ff */
[----:B--2---:R-:W-:Y:S05]  /*8e70*/  @!P0 NANOSLEEP.SYNCS 0x989680 ;  /* 0x009896800000895d */ /* 0x004fea0003900000 */
[----:B------:R-:W2:Y:S02]  /*8e80*/  @!P0 SYNCS.PHASECHK.TRANS64 P0, [R0+URZ], R3 ;  /* 0x00000003000085a7 */ /* 0x000ea400080010ff */
[----:B--2---:R-:W-:Y:S05]  /*8e90*/  @!P0 BRA `(.L_x_149) ;  /* 0xfffffffc00f08947 */ /* 0x004fea000383ffff */
[----:B------:R-:W-:Y:S05]  /*8ea0*/  BRA `(.L_x_65) ;  /* 0xffffffa400fc7947 */ /* 0x000fea000383ffff */
.L_x_69:
[----:B------:R-:W-:-:S07]  /*8eb0*/  MOV R0, UR5 ;  /* 0x0000000500007c02 */ /* 0x000fce0008000f00 */
.L_x_150:
[----:B--2---:R2:W3:Y:S02]  /*8ec0*/  SYNCS.PHASECHK.TRANS64.TRYWAIT P0, [R0+URZ], R3 ;  /* 0x00000003000075a7 */ /* 0x0044e400080011ff */
[----:B---3--:R-:W-:Y:S05]  /*8ed0*/  @!P0 NANOSLEEP.SYNCS 0x989680 ;  /* 0x009896800000895d */ /* 0x008fea0003900000 */
[----:B------:R-:W3:Y:S02]  /*8ee0*/  @!P0 SYNCS.PHASECHK.TRANS64 P0, [R0+URZ], R3 ;  /* 0x00000003000085a7 */ /* 0x000ee400080010ff */
[----:B---3--:R-:W-:Y:S05]  /*8ef0*/  @!P0 BRA `(.L_x_150) ;  /* 0xfffffffc00f08947 */ /* 0x008fea000383ffff */
[----:B------:R-:W-:Y:S05]  /*8f00*/  BRA `(.L_x_151) ;  /* 0xffffffa800b07947 */ /* 0x000fea000383ffff */
.L_x_70:
[----:B------:R-:W-:-:S07]  /*8f10*/  MOV R0, UR5 ;  /* 0x0000000500007c02 */ /* 0x000fce0008000f00 */
.L_x_152:
[----:B-1----:R1:W2:Y:S02]  /*8f20*/  SYNCS.PHASECHK.TRANS64.TRYWAIT P0, [R0+URZ], R3 ;  /* 0x00000003000075a7 */ /* 0x0022a400080011ff */
[----:B--2---:R-:W-:Y:S05]  /*8f30*/  @!P0 NANOSLEEP.SYNCS 0x989680 ;  /* 0x009896800000895d */ /* 0x004fea0003900000 */
[----:B------:R-:W2:Y:S02]  /*8f40*/  @!P0 SYNCS.PHASECHK.TRANS64 P0, [R0+URZ], R3 ;  /* 0x00000003000085a7 */ /* 0x000ea400080010ff */
[----:B--2---:R-:W-:Y:S05]  /*8f50*/  @!P0 BRA `(.L_x_152) ;  /* 0xfffffffc00f08947 */ /* 0x004fea000383ffff */
[----:B------:R-:W-:Y:S05]  /*8f60*/  BRA `(.L_x_153) ;  /* 0xffffffa800bc7947 */ /* 0x000fea000383ffff */
.L_x_71:
[----:B------:R-:W-:-:S07]  /*8f70*/  MOV R0, UR5 ;  /* 0x0000000500007c02 */ /* 0x000fce0008000f00 */
.L_x_154:
[----:B-1----:R1:W2:Y:S02]  /*8f80*/  SYNCS.PHASECHK.TRANS64.TRYWAIT P0, [R0+URZ], R3 ;  /* 0x00000003000075a7 */ /* 0x0022a400080011ff */
[----:B--2---:R-:W-:Y:S05]  /*8f90*/  @!P0 NANOSLEEP.SYNCS 0x989680 ;  /* 0x009896800000895d */ /* 0x004fea0003900000 */
[----:B------:R-:W2:Y:S02]  /*8fa0*/  @!P0 SYNCS.PHASECHK.TRANS64 P0, [R0+URZ], R3 ;  /* 0x00000003000085a7 */ /* 0x000ea400080010ff */
[----:B--2---:R-:W-:Y:S05]  /*8fb0*/  @!P0 BRA `(.L_x_154) ;  /* 0xfffffffc00f08947 */ /* 0x004fea000383ffff */
[----:B------:R-:W-:Y:S05]  /*8fc0*/  BRA `(.L_x_155) ;  /* 0xffffffa800c87947 */ /* 0x000fea000383ffff */
.L_x_72:
[----:B------:R-:W-:-:S07]  /*8fd0*/  MOV R0, UR7 ;  /* 0x0000000700007c02 */ /* 0x000fce0008000f00 */
.L_x_156:
[----:B-1----:R1:W2:Y:S02]  /*8fe0*/  SYNCS.PHASECHK.TRANS64.TRYWAIT P0, [R0+URZ], R3 ;  /* 0x00000003000075a7 */ /* 0x0022a400080011ff */
[----:B--2---:R-:W-:Y:S05]  /*8ff0*/  @!P0 NANOSLEEP.SYNCS 0x989680 ;  /* 0x009896800000895d */ /* 0x004fea0003900000 */
[----:B------:R-:W2:Y:S02]  /*9000*/  @!P0 SYNCS.PHASECHK.TRANS64 P0, [R0+URZ], R3 ;  /* 0x00000003000085a7 */ /* 0x000ea400080010ff */
[----:B--2---:R-:W-:Y:S05]  /*9010*/  @!P0 BRA `(.L_x_156) ;  /* 0xfffffffc00f08947 */ /* 0x004fea000383ffff */
[----:B------:R-:W-:Y:S05]  /*9020*/  BRA `(.L_x_157) ;  /* 0xffffffa800d47947 */ /* 0x000fea000383ffff */
.L_x_77:
[----:B--2---:R2:W3:Y:S02]  /*9030*/  SYNCS.PHASECHK.TRANS64.TRYWAIT P0, [R0+URZ+0xf0], R3 ;  /* 0x0000f003000075a7 */ /* 0x0044e400080011ff */
[----:B---3--:R-:W-:Y:S05]  /*9040*/  @!P0 NANOSLEEP.SYNCS 0x989680 ;  /* 0x009896800000895d */ /* 0x008fea0003900000 */
[----:B------:R-:W3:Y:S02]  /*9050*/  @!P0 SYNCS.PHASECHK.TRANS64 P0, [R0+URZ+0xf0], R3 ;  /* 0x0000f003000085a7 */ /* 0x000ee400080010ff */
[----:B---3--:R-:W-:Y:S05]  /*9060*/  @!P0 BRA `(.L_x_77) ;  /* 0xfffffffc00f08947 */ /* 0x008fea000383ffff */
[----:B------:R-:W-:Y:S05]  /*9070*/  BRA `(.L_x_158) ;  /* 0xffffffac00d87947 */ /* 0x000fea000383ffff */
.L_x_80:
[----:B------:R-:W-:Y:S07]  /*9080*/  MOV R0, UR7 ;  /* 0x0000000700007c02 */ /* 0x000fee0008000f00 */
.L_x_159:
[----:B--2---:R2:W3:Y:S02]  /*9090*/  SYNCS.PHASECHK.TRANS64.TRYWAIT P0, [R0+URZ+0xe8], R3 ;  /* 0x0000e803000075a7 */ /* 0x0044e400080011ff */
[----:B---3--:R-:W-:Y:S05]  /*90a0*/  @!P0 NANOSLEEP.SYNCS 0x989680 ;  /* 0x009896800000895d */ /* 0x008fea0003900000 */
[----:B------:R-:W3:Y:S02]  /*90b0*/  @!P0 SYNCS.PHASECHK.TRANS64 P0, [R0+URZ+0xe8], R3 ;  /* 0x0000e803000085a7 */ /* 0x000ee400080010ff */
[----:B---3--:R-:W-:Y:S05]  /*90c0*/  @!P0 BRA `(.L_x_159) ;  /* 0xfffffffc00f08947 */ /* 0x008fea000383ffff */
[----:B------:R-:W-:Y:S05]  /*90d0*/  BRA `(.L_x_79) ;  /* 0xffffffb000b87947 */ /* 0x000fea000383ffff */
.L_x_83:
[----:B--2---:R-:W-:Y:S07]  /*90e0*/  MOV R3, UR7 ;  /* 0x0000000700037c02 */ /* 0x004fee0008000f00 */
.L_x_160:
[----:B-1----:R1:W2:Y:S02]  /*90f0*/  SYNCS.PHASECHK.TRANS64.TRYWAIT P0, [R3+URZ+0xd0], R12 ;  /* 0x0000d00c030075a7 */ /* 0x0022a400080011ff */
[----:B--2---:R-:W-:Y:S05]  /*9100*/  @!P0 NANOSLEEP.SYNCS 0x989680 ;  /* 0x009896800000895d */ /* 0x004fea0003900000 */
[----:B------:R-:W2:Y:S02]  /*9110*/  @!P0 SYNCS.PHASECHK.TRANS64 P0, [R3+URZ+0xd0], R12 ;  /* 0x0000d00c030085a7 */ /* 0x000ea400080010ff */
[----:B--2---:R-:W-:Y:S05]  /*9120*/  @!P0 BRA `(.L_x_160) ;  /* 0xfffffffc00f08947 */ /* 0x004fea000383ffff */
[----:B------:R-:W-:Y:S05]  /*9130*/  BRA `(.L_x_161) ;  /* 0xffffffb400307947 */ /* 0x000fea000383ffff */
.L_x_84:
[----:B------:R-:W-:Y:S07]  /*9140*/  MOV R3, UR7 ;  /* 0x0000000700037c02 */ /* 0x000fee0008000f00 */
.L_x_162:
[----:B-1----:R1:W2:Y:S02]  /*9150*/  SYNCS.PHASECHK.TRANS64.TRYWAIT P0, [R3+URZ+0xd8], R12 ;  /* 0x0000d80c030075a7 */ /* 0x0022a400080011ff */
[----:B--2---:R-:W-:Y:S05]  /*9160*/  @!P0 NANOSLEEP.SYNCS 0x989680 ;  /* 0x009896800000895d */ /* 0x004fea0003900000 */
[----:B------:R-:W2:Y:S02]  /*9170*/  @!P0 SYNCS.PHASECHK.TRANS64 P0, [R3+URZ+0xd8], R12 ;  /* 0x0000d80c030085a7 */ /* 0x000ea400080010ff */
[----:B--2---:R-:W-:Y:S05]  /*9180*/  @!P0 BRA `(.L_x_162) ;  /* 0xfffffffc00f08947 */ /* 0x004fea000383ffff */
[----:B------:R-:W-:Y:S05]  /*9190*/  BRA `(.L_x_163) ;  /* 0xffffffb400b07947 */ /* 0x000fea000383ffff */
.L_x_86:
[----:B------:R-:W-:-:S07]  /*91a0*/  MOV R0, UR7 ;  /* 0x0000000700007c02 */ /* 0x000fce0008000f00 */
.L_x_164:
[----:B-1----:R1:W3:Y:S02]  /*91b0*/  SYNCS.PHASECHK.TRANS64.TRYWAIT P0, [R0+URZ+0xd0], R3 ;  /* 0x0000d003000075a7 */ /* 0x0022e400080011ff */
[----:B---3--:R-:W-:Y:S05]  /*91c0*/  @!P0 NANOSLEEP.SYNCS 0x989680 ;  /* 0x009896800000895d */ /* 0x008fea0003900000 */
[----:B------:R-:W3:Y:S02]  /*91d0*/  @!P0 SYNCS.PHASECHK.TRANS64 P0, [R0+URZ+0xd0], R3 ;  /* 0x0000d003000085a7 */ /* 0x000ee400080010ff */
[----:B---3--:R-:W-:Y:S05]  /*91e0*/  @!P0 BRA `(.L_x_164) ;  /* 0xfffffffc00f08947 */ /* 0x008fea000383ffff */
[----:B------:R-:W-:Y:S05]  /*91f0*/  BRA `(.L_x_165) ;  /* 0xffffffb800207947 */ /* 0x000fea000383ffff */
.L_x_88:
[----:B--2---:R2:W4:Y:S02]  /*9200*/  SYNCS.PHASECHK.TRANS64.TRYWAIT P0, [R0+URZ+0xf0], R3 ;  /* 0x0000f003000075a7 */ /* 0x00452400080011ff */
[----:B----4-:R-:W-:Y:S05]  /*9210*/  @!P0 NANOSLEEP.SYNCS 0x989680 ;  /* 0x009896800000895d */ /* 0x010fea0003900000 */
[----:B------:R-:W4:Y:S02]  /*9220*/  @!P0 SYNCS.PHASECHK.TRANS64 P0, [R0+URZ+0xf0], R3 ;  /* 0x0000f003000085a7 */ /* 0x000f2400080010ff */
[----:B----4-:R-:W-:Y:S05]  /*9230*/  @!P0 BRA `(.L_x_88) ;  /* 0xfffffffc00f08947 */ /* 0x010fea000383ffff */
[----:B------:R-:W-:Y:S05]  /*9240*/  BRA `(.L_x_166) ;  /* 0xffffffb800e87947 */ /* 0x000fea000383ffff */
.L_x_99:
[----:B-1----:R1:W3:Y:S02]  /*9250*/  SYNCS.PHASECHK.TRANS64.TRYWAIT P1, [R3+URZ+0xc0], R0 ;  /* 0x0000c000030075a7 */ /* 0x0022e400080211ff */
[----:B---3--:R-:W-:Y:S05]  /*9260*/  @!P1 NANOSLEEP.SYNCS 0x989680 ;  /* 0x009896800000995d */ /* 0x008fea0003900000 */
[----:B------:R-:W3:Y:S02]  /*9270*/  @!P1 SYNCS.PHASECHK.TRANS64 P1, [R3+URZ+0xc0], R0 ;  /* 0x0000c000030095a7 */ /* 0x000ee400080210ff */
[----:B---3--:R-:W-:Y:S05]  /*9280*/  @!P1 BRA `(.L_x_99) ;  /* 0xfffffffc00f09947 */ /* 0x008fea000383ffff */
[----:B------:R-:W-:Y:S05]  /*9290*/  BRA `(.L_x_98) ;  /* 0xffffffc8000c7947 */ /* 0x000fea000383ffff */
.L_x_101:
[----:B-1----:R1:W4:Y:S02]  /*92a0*/  SYNCS.PHASECHK.TRANS64.TRYWAIT P0, [R207+URZ+0x110], R2 ;  /* 0x00011002cf0075a7 */ /* 0x00232400080011ff */
[----:B----4-:R-:W-:Y:S05]  /*92b0*/  @!P0 NANOSLEEP.SYNCS 0x989680 ;  /* 0x009896800000895d */ /* 0x010fea0003900000 */
[----:B------:R-:W4:Y:S02]  /*92c0*/  @!P0 SYNCS.PHASECHK.TRANS64 P0, [R207+URZ+0x110], R2 ;  /* 0x00011002cf0085a7 */ /* 0x000f2400080010ff */
[----:B----4-:R-:W-:Y:S05]  /*92d0*/  @!P0 BRA `(.L_x_101) ;  /* 0xfffffffc00f08947 */ /* 0x010fea000383ffff */
[----:B------:R-:W-:Y:S05]  /*92e0*/  BRA `(.L_x_100) ;  /* 0xffffffc800687947 */ /* 0x000fea000383ffff */
.L_x_110:
[----:B--2---:R2:W3:Y:S02]  /*92f0*/  SYNCS.PHASECHK.TRANS64.TRYWAIT P0, [R210+URZ+0xc0], R3 ;  /* 0x0000c003d20075a7 */ /* 0x0044e400080011ff */
[----:B---3--:R-:W-:Y:S05]  /*9300*/  @!P0 NANOSLEEP.SYNCS 0x989680 ;  /* 0x009896800000895d */ /* 0x008fea0003900000 */
[----:B------:R-:W3:Y:S02]  /*9310*/  @!P0 SYNCS.PHASECHK.TRANS64 P0, [R210+URZ+0xc0], R3 ;  /* 0x0000c003d20085a7 */ /* 0x000ee400080010ff */
[----:B---3--:R-:W-:Y:S05]  /*9320*/  @!P0 BRA `(.L_x_110) ;  /* 0xfffffffc00f08947 */ /* 0x008fea000383ffff */
[----:B------:R-:W-:Y:S05]  /*9330*/  BRA `(.L_x_109) ;  /* 0xffffffdc00747947 */ /* 0x000fea000383ffff */
        .weak           $__internal_0_$__cuda_sm10x_tcgen05_guardrail_trap_col_being_dealloced_not_returned_by_alloc
        .type           $__internal_0_$__cuda_sm10x_tcgen05_guardrail_trap_col_being_dealloced_not_returned_by_alloc,@function
        .size           $__internal_0_$__cuda_sm10x_tcgen05_guardrail_trap_col_being_dealloced_not_returned_by_alloc,($__internal_1_$__cuda_sm10x_tcgen05_guardrail_trap_phase_invalid_during_alloc - $__internal_0_$__cuda_sm10x_tcgen05_guardrail_trap_col_being_dealloced_not_returned_by_alloc)
$__internal_0_$__cuda_sm10x_tcgen05_guardrail_trap_col_being_dealloced_not_returned_by_alloc:
[----:B------:R-:W-:Y:S05]  /*9340*/  BPT.TRAP 0x1 ;  /* 0x000000040000795c */ /* 0x000fea0000300000 */
[----:B------:R-:W-:-:S04]  /*9350*/  HFMA2 R3, -RZ, RZ, 0, 0 ;  /* 0x00000000ff037431 */ /* 0x000fc800000001ff */
[----:B------:R-:W-:Y:S05]  /*9360*/  RET.REL.NODEC R2 `(_ZN7cutlass13device_kernelINS_4gemm6kernel13GemmUniversalIN4cute5tupleIJiiiiEEENS1_10collective13CollectiveMmaINS1_35MainloopSm100TmaUmmaWarpSpecializedILi12ELi2ELi4ENS5_IJNS4_1CILi1EEESB_SB_EEEEENS5_IJNSA_ILi128EEESE_NSA_ILi64EEEEEENS_12float_e4m3_tENS5_IJlSB_lEEESH_SI_NS4_8TiledMMAINS4_8MMA_AtomIJNS4_10MMA_TraitsINS4_19SM100_MMA_F8F6F4_SSEJSH_SH_fSE_SE_NS4_17integral_constantINS4_4UMMA5MajorELSP_0EEESQ_NSN_INSO_7ScaleInELSR_0EEESS_EEEEEENS4_6LayoutISC_NS5_IJNSA_ILi0EEESW_SW_EEEEENS5_IJNS4_10UnderscoreESZ_SZ_EEEEENS4_13SM90_TMA_LOADENS4_14ComposedLayoutINS4_7SwizzleILi2ELi4ELi3EEENS4_18smem_ptr_flag_bitsILi8EEENSV_INS5_IJNSA_ILi8EEESF_EEENS5_IJSF_SB_EEEEEEEvNS4_8identityES12_S1C_vS1D_EENS_8epilogue10collective18CollectiveEpilogueINS1F_23Sm100TmaWarpSpecializedILi2ELi2ELi64ELb0ELb0EEEJSG_NS5_IJNSV_ISE_SB_EENSV_ISF_SB_EEEEESH_SI_SH_SI_NS1F_6fusion15FusionCallbacksIS1J_NS1N_17LinearCombinationISH_fSH_fLNS_15FloatRoundStyleE2EEESG_S1M_JEEENS4_5SM1004TMEM4LOAD26SM100_TMEM_LOAD_32dp32b64xES12_S1C_NS4_39AutoVectorizingCopyWithAssumedAlignmentILi128EEENS4_14SM90_TMA_STOREES1C_S1Y_S1Y_EEEvvEEEEvNT_6ParamsE) ;  /* 0xffffff6c02247950 */ /* 0x000fea0003c3ffff */
        .weak           $__internal_1_$__cuda_sm10x_tcgen05_guardrail_trap_phase_invalid_during_alloc
        .type           $__internal_1_$__cuda_sm10x_tcgen05_guardrail_trap_phase_invalid_during_alloc,@function
        .size           $__internal_1_$__cuda_sm10x_tcgen05_guardrail_trap_phase_invalid_during_alloc,($__internal_2_$__cuda_sm10x_tcgen05_guardrail_trap_unallocated_columns_being_dealloced - $__internal_1_$__cuda_sm10x_tcgen05_guardrail_trap_phase_invalid_during_alloc)
$__internal_1_$__cuda_sm10x_tcgen05_guardrail_trap_phase_invalid_during_alloc:
[----:B------:R-:W-:Y:S05]  /*9370*/  BPT.TRAP 0x1 ;  /* 0x000000040000795c */ /* 0x000fea0000300000 */
[----:B------:R-:W-:-:S04]  /*9380*/  MOV R3, 0x0 ;  /* 0x0000000000037802 */ /* 0x000fc80000000f00 */
[----:B------:R-:W-:Y:S05]  /*9390*/  RET.REL.NODEC R2 `(_ZN7cutlass13device_kernelINS_4gemm6kernel13GemmUniversalIN4cute5tupleIJiiiiEEENS1_10collective13CollectiveMmaINS1_35MainloopSm100TmaUmmaWarpSpecializedILi12ELi2ELi4ENS5_IJNS4_1CILi1EEESB_SB_EEEEENS5_IJNSA_ILi128EEESE_NSA_ILi64EEEEEENS_12float_e4m3_tENS5_IJlSB_lEEESH_SI_NS4_8TiledMMAINS4_8MMA_AtomIJNS4_10MMA_TraitsINS4_19SM100_MMA_F8F6F4_SSEJSH_SH_fSE_SE_NS4_17integral_constantINS4_4UMMA5MajorELSP_0EEESQ_NSN_INSO_7ScaleInELSR_0EEESS_EEEEEENS4_6LayoutISC_NS5_IJNSA_ILi0EEESW_SW_EEEEENS5_IJNS4_10UnderscoreESZ_SZ_EEEEENS4_13SM90_TMA_LOADENS4_14ComposedLayoutINS4_7SwizzleILi2ELi4ELi3EEENS4_18smem_ptr_flag_bitsILi8EEENSV_INS5_IJNSA_ILi8EEESF_EEENS5_IJSF_SB_EEEEEEEvNS4_8identityES12_S1C_vS1D_EENS_8epilogue10collective18CollectiveEpilogueINS1F_23Sm100TmaWarpSpecializedILi2ELi2ELi64ELb0ELb0EEEJSG_NS5_IJNSV_ISE_SB_EENSV_ISF_SB_EEEEESH_SI_SH_SI_NS1F_6fusion15FusionCallbacksIS1J_NS1N_17LinearCombinationISH_fSH_fLNS_15FloatRoundStyleE2EEESG_S1M_JEEENS4_5SM1004TMEM4LOAD26SM100_TMEM_LOAD_32dp32b64xES12_S1C_NS4_39AutoVectorizingCopyWithAssumedAlignmentILi128EEENS4_14SM90_TMA_STOREES1C_S1Y_S1Y_EEEvvEEEEvNT_6ParamsE) ;  /* 0xffffff6c02187950 */ /* 0x000fea0003c3ffff */
        .weak           $__internal_2_$__cuda_sm10x_tcgen05_guardrail_trap_unallocated_columns_being_dealloced
        .type           $__internal_2_$__cuda_sm10x_tcgen05_guardrail_trap_unallocated_columns_being_dealloced,@function
        .size           $__internal_2_$__cuda_sm10x_tcgen05_guardrail_trap_unallocated_columns_being_dealloced,(.L_x_168 - $__internal_2_$__cuda_sm10x_tcgen05_guardrail_trap_unallocated_columns_being_dealloced)
$__internal_2_$__cuda_sm10x_tcgen05_guardrail_trap_unallocated_columns_being_dealloced:
[----:B------:R-:W-:Y:S05]  /*93a0*/  BPT.TRAP 0x1 ;  /* 0x000000040000795c */ /* 0x000fea0000300000 */
[----:B------:R-:W-:-:S04]  /*93b0*/  HFMA2 R3, -RZ, RZ, 0, 0 ;  /* 0x00000000ff037431 */ /* 0x000fc800000001ff */
[----:B------:R-:W-:Y:S05]  /*93c0*/  RET.REL.NODEC R2 `(_ZN7cutlass13device_kernelINS_4gemm6kernel13GemmUniversalIN4cute5tupleIJiiiiEEENS1_10collective13CollectiveMmaINS1_35MainloopSm100TmaUmmaWarpSpecializedILi12ELi2ELi4ENS5_IJNS4_1CILi1EEESB_SB_EEEEENS5_IJNSA_ILi128EEESE_NSA_ILi64EEEEEENS_12float_e4m3_tENS5_IJlSB_lEEESH_SI_NS4_8TiledMMAINS4_8MMA_AtomIJNS4_10MMA_TraitsINS4_19SM100_MMA_F8F6F4_SSEJSH_SH_fSE_SE_NS4_17integral_constantINS4_4UMMA5MajorELSP_0EEESQ_NSN_INSO_7ScaleInELSR_0EEESS_EEEEEENS4_6LayoutISC_NS5_IJNSA_ILi0EEESW_SW_EEEEENS5_IJNS4_10UnderscoreESZ_SZ_EEEEENS4_13SM90_TMA_LOADENS4_14ComposedLayoutINS4_7SwizzleILi2ELi4ELi3EEENS4_18smem_ptr_flag_bitsILi8EEENSV_INS5_IJNSA_ILi8EEESF_EEENS5_IJSF_SB_EEEEEEEvNS4_8identityES12_S1C_vS1D_EENS_8epilogue10collective18CollectiveEpilogueINS1F_23Sm100TmaWarpSpecializedILi2ELi2ELi64ELb0ELb0EEEJSG_NS5_IJNSV_ISE_SB_EENSV_ISF_SB_EEEEESH_SI_SH_SI_NS1F_6fusion15FusionCallbacksIS1J_NS1N_17LinearCombinationISH_fSH_fLNS_15FloatRoundStyleE2EEESG_S1M_JEEENS4_5SM1004TMEM4LOAD26SM100_TMEM_LOAD_32dp32b64xES12_S1C_NS4_39AutoVectorizingCopyWithAssumedAlignmentILi128EEENS4_14SM90_TMA_STOREES1C_S1Y_S1Y_EEEvvEEEEvNT_6ParamsE) ;  /* 0xffffff6c020c7950 */ /* 0x000fea0003c3ffff */
.L_x_167:
[----:B------:R-:W-:-:S00]  /*93d0*/  BRA `(.L_x_167) ;  /* 0xfffffffc00fc7947 */ /* 0x000fc0000383ffff */
[----:B------:R-:W-:-:S00]  /*93e0*/  NOP ;  /* 0x0000000000007918 */ /* 0x000fc00000000000 */
        /* <DEDUP_REMOVED lines=9> */
.L_x_168:


//--------------------- .nv.global.init           --------------------------
	.section	.nv.global.init,"aw",@progbits
.nv.global.init:
	.type		$str$27,@object
	.size		$str$27,($str$28 - $str$27)
$str$27:
        /*0000*/ 	.byte	0x28, 0x61, 0x64, 0x64, 0x72, 0x65, 0x73, 0x73, 0x20, 0x26, 0x20, 0x6d, 0x61, 0x73, 0x6b, 0x29
        /*0010*/ 	.byte	0x20, 0x3d, 0x3d, 0x20, 0x30, 0x00
	.type		$str$28,@object
	.size		$str$28,($str$26 - $str$28)
$str$28:
        /*0016*/ 	.byte	0x2f, 0x74, 0x6d, 0x70, 0x2f, 0x63, 0x75, 0x74, 0x6c, 0x61, 0x73, 0x73, 0x5f, 0x73, 0x77, 0x65
        /*0026*/ 	.byte	0x65, 0x70, 0x5f, 0x73, 0x72, 0x63, 0x2f, 0x69, 0x6e, 0x63, 0x6c, 0x75, 0x64, 0x65, 0x2f, 0x63
        /*0036*/ 	.byte	0x75, 0x74, 0x65, 0x2f, 0x70, 0x6f, 0x69, 0x6e, 0x74, 0x65, 0x72, 0x5f, 0x66, 0x6c, 0x61, 0x67
        /*0046*/ 	.byte	0x67, 0x65, 0x64, 0x2e, 0x68, 0x70, 0x70, 0x00
	.type		$str$26,@object
	.size		$str$26,($str$25 - $str$26)
$str$26:
        /*004e*/ 	.byte	0x2f, 0x74, 0x6d, 0x70, 0x2f, 0x63, 0x75, 0x74, 0x6c, 0x61, 0x73, 0x73, 0x5f, 0x73, 0x77, 0x65
        /*005e*/ 	.byte	0x65, 0x70, 0x5f, 0x73, 0x72, 0x63, 0x2f, 0x69, 0x6e, 0x63, 0x6c, 0x75, 0x64, 0x65, 0x2f, 0x63
        /*006e*/ 	.byte	0x75, 0x74, 0x65, 0x2f, 0x61, 0x74, 0x6f, 0x6d, 0x2f, 0x63, 0x6f, 0x70, 0x79, 0x5f, 0x74, 0x72
        /*007e*/ 	.byte	0x61, 0x69, 0x74, 0x73, 0x5f, 0x73, 0x6d, 0x31, 0x30, 0x30, 0x2e, 0x68, 0x70, 0x70, 0x00
	.type		$str$25,@object
	.size		$str$25,(__unnamed_1 - $str$25)
$str$25:
        /*008d*/ 	.byte	0x28, 0x28, 0x75, 0x69, 0x6e, 0x74, 0x33, 0x32, 0x5f, 0x74, 0x28, 0x74, 0x68, 0x72, 0x65, 0x61
        /*009d*/ 	.byte	0x64, 0x49, 0x64, 0x78, 0x2e, 0x78, 0x29, 0x20, 0x2f, 0x20, 0x33, 0x32, 0x29, 0x20, 0x25, 0x20
        /*00ad*/ 	.byte	0x34, 0x29, 0x20, 0x3d, 0x3d, 0x20, 0x28, 0x28, 0x28, 0x74, 0x6d, 0x65, 0x6d, 0x5f, 0x61, 0x64
        /*00bd*/ 	.byte	0x64, 0x72, 0x20, 0x3e, 0x3e, 0x20, 0x31, 0x36, 0x29, 0x20, 0x2f, 0x20, 0x33, 0x32, 0x29, 0x20
        /*00cd*/ 	.byte	0x25, 0x20, 0x34, 0x29, 0x00
	.type		__unnamed_1,@object
	.size		__unnamed_1,(__unnamed_2 - __unnamed_1)
__unnamed_1:
        /*00d2*/ 	.byte	0x61, 0x75, 0x74, 0x6f, 0x20, 0x63, 0x75, 0x74, 0x65, 0x3a, 0x3a, 0x61, 0x73, 0x5f, 0x70, 0x6f
        /* <DEDUP_REMOVED lines=24> */
        /*0262*/ 	.byte	0x43, 0x3c, 0x38, 0x31, 0x39, 0x32, 0x3e, 0x3e, 0x3e, 0x3e, 0x5d, 0x00
	.type		__unnamed_2,@object
	.size		__unnamed_2,(.L_2 - __unnamed_2)
__unnamed_2:
        /* <DEDUP_REMOVED lines=42> */
        /*050e*/ 	.byte	0x3e, 0x3e, 0x3e, 0x3e, 0x5d, 0x00
.L_2:


//--------------------- .nv.shared._ZN7cutlass13device_kernelINS_4gemm6kernel13GemmUniversalIN4cute5tupleIJiiiiEEENS1_10collective13CollectiveMmaINS1_35MainloopSm100TmaUmmaWarpSpecializedILi12ELi2ELi4ENS5_IJNS4_1CILi1EEESB_SB_EEEEENS5_IJNSA_ILi128EEESE_NSA_ILi64EEEEEENS_12float_e4m3_tENS5_IJlSB_lEEESH_SI_NS4_8TiledMMAINS4_8MMA_AtomIJNS4_10MMA_TraitsINS4_19SM100_MMA_F8F6F4_SSEJSH_SH_fSE_SE_NS4_17integral_constantINS4_4UMMA5MajorELSP_0EEESQ_NSN_INSO_7ScaleInELSR_0EEESS_EEEEEENS4_6LayoutISC_NS5_IJNSA_ILi0EEESW_SW_EEEEENS5_IJNS4_10UnderscoreESZ_SZ_EEEEENS4_13SM90_TMA_LOADENS4_14ComposedLayoutINS4_7SwizzleILi2ELi4ELi3EEENS4_18smem_ptr_flag_bitsILi8EEENSV_INS5_IJNSA_ILi8EEESF_EEENS5_IJSF_SB_EEEEEEEvNS4_8identityES12_S1C_vS1D_EENS_8epilogue10collective18CollectiveEpilogueINS1F_23Sm100TmaWarpSpecializedILi2ELi2ELi64ELb0ELb0EEEJSG_NS5_IJNSV_ISE_SB_EENSV_ISF_SB_EEEEESH_SI_SH_SI_NS1F_6fusion15FusionCallbacksIS1J_NS1N_17LinearCombinationISH_fSH_fLNS_15FloatRoundStyleE2EEESG_S1M_JEEENS4_5SM1004TMEM4LOAD26SM100_TMEM_LOAD_32dp32b64xES12_S1C_NS4_39AutoVectorizingCopyWithAssumedAlignmentILi128EEENS4_14SM90_TMA_STOREES1C_S1Y_S1Y_EEEvvEEEEvNT_6ParamsE --------------------------
	.section	.nv.shared._ZN7cutlass13device_kernelINS_4gemm6kernel13GemmUniversalIN4cute5tupleIJiiiiEEENS1_10collective13CollectiveMmaINS1_35MainloopSm100TmaUmmaWarpSpecializedILi12ELi2ELi4ENS5_IJNS4_1CILi1EEESB_SB_EEEEENS5_IJNSA_ILi128EEESE_NSA_ILi64EEEEEENS_12float_e4m3_tENS5_IJlSB_lEEESH_SI_NS4_8TiledMMAINS4_8MMA_AtomIJNS4_10MMA_TraitsINS4_19SM100_MMA_F8F6F4_SSEJSH_SH_fSE_SE_NS4_17integral_constantINS4_4UMMA5MajorELSP_0EEESQ_NSN_INSO_7ScaleInELSR_0EEESS_EEEEEENS4_6LayoutISC_NS5_IJNSA_ILi0EEESW_SW_EEEEENS5_IJNS4_10UnderscoreESZ_SZ_EEEEENS4_13SM90_TMA_LOADENS4_14ComposedLayoutINS4_7SwizzleILi2ELi4ELi3EEENS4_18smem_ptr_flag_bitsILi8EEENSV_INS5_IJNSA_ILi8EEESF_EEENS5_IJSF_SB_EEEEEEEvNS4_8identityES12_S1C_vS1D_EENS_8epilogue10collective18CollectiveEpilogueINS1F_23Sm100TmaWarpSpecializedILi2ELi2ELi64ELb0ELb0EEEJSG_NS5_IJNSV_ISE_SB_EENSV_ISF_SB_EEEEESH_SI_SH_SI_NS1F_6fusion15FusionCallbacksIS1J_NS1N_17LinearCombinationISH_fSH_fLNS_15FloatRoundStyleE2EEESG_S1M_JEEENS4_5SM1004TMEM4LOAD26SM100_TMEM_LOAD_32dp32b64xES12_S1C_NS4_39AutoVectorizingCopyWithAssumedAlignmentILi128EEENS4_14SM90_TMA_STOREES1C_S1Y_S1Y_EEEvvEEEEvNT_6ParamsE,"aw",@nobits
	.sectionflags	@""
	.align	16
	.zero		1024


//--------------------- .nv.shared.reserved.0     --------------------------
	.section	.nv.shared.reserved.0,"aw",@nobits
	.weak		__nv_reservedSMEM_offset_0_alias
	.size		__nv_reservedSMEM_offset_0_alias, 0, 64
	.other		__nv_reservedSMEM_offset_0_alias,@"STO_CUDA_RESERVED_SHARED STV_DEFAULT"
__nv_reservedSMEM_offset_0_alias:
	.zero		0
.nv.shared.reserved.0:
	.zero		64
	.weak		__nv_reservedSMEM_tcgen05_partition
	.type		__nv_reservedSMEM_tcgen05_partition,@object
	.size		__nv_reservedSMEM_tcgen05_partition,(.L_0 - __nv_reservedSMEM_tcgen05_partition)
__nv_reservedSMEM_tcgen05_partition:
	.zero		32
.L_0:


//--------------------- .nv.global                --------------------------
	.section	.nv.global,"aw",@nobits
.nv.global:
	.type		_ZN40_INTERNAL_093e4639_4_k_cu_0d1f4c98_343984cute1_E,@object
	.size		_ZN40_INTERNAL_093e4639_4_k_cu_0d1f4c98_343984cute1_E,(_ZN40_INTERNAL_093e4639_4_k_cu_0d1f4c98_343984cuda3std3__45__cpo6cbeginE - _ZN40_INTERNAL_093e4639_4_k_cu_0d1f4c98_343984cute1_E)
_ZN40_INTERNAL_093e4639_4_k_cu_0d1f4c98_343984cute1_E:
	.zero		1
	.type		_ZN40_INTERNAL_093e4639_4_k_cu_0d1f4c98_343984cuda3std3__45__cpo6cbeginE,@object
	.size		_ZN40_INTERNAL_093e4639_4_k_cu_0d1f4c98_343984cuda3std3__45__cpo6cbeginE,(_ZN40_INTERNAL_093e4639_4_k_cu_0d1f4c98_343984cuda3std3__48in_placeE - _ZN40_INTERNAL_093e4639_4_k_cu_0d1f4c98_343984cuda3std3__45__cpo6cbeginE)
_ZN40_INTERNAL_093e4639_4_k_cu_0d1f4c98_343984cuda3std3__45__cpo6cbeginE:
	.zero		1
	.type		_ZN40_INTERNAL_093e4639_4_k_cu_0d1f4c98_343984cuda3std3__48in_placeE,@object
	.size		_ZN40_INTERNAL_093e4639_4_k_cu_0d1f4c98_343984cuda3std3__48in_placeE,(_ZN40_INTERNAL_093e4639_4_k_cu_0d1f4c98_343984cuda3std6ranges3__45__cpo9iter_moveE - _ZN40_INTERNAL_093e4639_4_k_cu_0d1f4c98_343984cuda3std3__48in_placeE)
_ZN40_INTERNAL_093e4639_4_k_cu_0d1f4c98_343984cuda3std3__48in_placeE:
	.zero		1
	.type		_ZN40_INTERNAL_093e4639_4_k_cu_0d1f4c98_343984cuda3std6ranges3__45__cpo9iter_moveE,@object
	.size		_ZN40_INTERNAL_093e4639_4_k_cu_0d1f4c98_343984cuda3std6ranges3__45__cpo9iter_moveE,(_ZN40_INTERNAL_093e4639_4_k_cu_0d1f4c98_343984cuda3std3__45__cpo5beginE - _ZN40_INTERNAL_093e4639_4_k_cu_0d1f4c98_343984cuda3std6ranges3__45__cpo9iter_moveE)
_ZN40_INTERNAL_093e4639_4_k_cu_0d1f4c98_343984cuda3std6ranges3__45__cpo9iter_moveE:
	.zero		1
	.type		_ZN40_INTERNAL_093e4639_4_k_cu_0d1f4c98_343984cuda3std3__45__cpo5beginE,@object
	.size		_ZN40_INTERNAL_093e4639_4_k_cu_0d1f4c98_343984cuda3std3__45__cpo5beginE,(_ZN40_INTERNAL_093e4639_4_k_cu_0d1f4c98_343984cuda3std3__442_GLOBAL__N__093e4639_4_k_cu_0d1f4c98_343986ignoreE - _ZN40_INTERNAL_093e4639_4_k_cu_0d1f4c98_343984cuda3std3__45__cpo5beginE)
_ZN40_INTERNAL_093e4639_4_k_cu_0d1f4c98_343984cuda3std3__45__cpo5beginE:
	.zero		1
	.type		_ZN40_INTERNAL_093e4639_4_k_cu_0d1f4c98_343984cuda3std3__442_GLOBAL__N__093e4639_4_k_cu_0d1f4c98_343986ignoreE,@object
	.size		_ZN40_INTERNAL_093e4639_4_k_cu_0d1f4c98_343984cuda3std3__442_GLOBAL__N__093e4639_4_k_cu_0d1f4c98_343986ignoreE,(_ZN40_INTERNAL_093e4639_4_k_cu_0d1f4c98_343984cute7productE - _ZN40_INTERNAL_093e4639_4_k_cu_0d1f4c98_343984cuda3std3__442_GLOBAL__N__093e4639_4_k_cu_0d1f4c98_343986ignoreE)
_ZN40_INTERNAL_093e4639_4_k_cu_0d1f4c98_343984cuda3std3__442_GLOBAL__N__093e4639_4_k_cu_0d1f4c98_343986ignoreE:
	.zero		1
	.type		_ZN40_INTERNAL_093e4639_4_k_cu_0d1f4c98_343984cute7productE,@object
	.size		_ZN40_INTERNAL_093e4639_4_k_cu_0d1f4c98_343984cute7productE,(_ZN40_INTERNAL_093e4639_4_k_cu_0d1f4c98_343984cuda3std3__45__cpo3endE - _ZN40_INTERNAL_093e4639_4_k_cu_0d1f4c98_343984cute7productE)
_ZN40_INTERNAL_093e4639_4_k_cu_0d1f4c98_343984cute7productE:
	.zero		1
	.type		_ZN40_INTERNAL_093e4639_4_k_cu_0d1f4c98_343984cuda3std3__45__cpo3endE,@object
	.size		_ZN40_INTERNAL_093e4639_4_k_cu_0d1f4c98_343984cuda3std3__45__cpo3endE,(_ZN40_INTERNAL_093e4639_4_k_cu_0d1f4c98_343984cuda3std3__419piecewise_constructE - _ZN40_INTERNAL_093e4639_4_k_cu_0d1f4c98_343984cuda3std3__45__cpo3endE)
_ZN40_INTERNAL_093e4639_4_k_cu_0d1f4c98_343984cuda3std3__45__cpo3endE:
	.zero		1
	.type		_ZN40_INTERNAL_093e4639_4_k_cu_0d1f4c98_343984cuda3std3__419piecewise_constructE,@object
	.size		_ZN40_INTERNAL_093e4639_4_k_cu_0d1f4c98_343984cuda3std3__419piecewise_constructE,(_ZN40_INTERNAL_093e4639_4_k_cu_0d1f4c98_343984cuda3std3__45__cpo4cendE - _ZN40_INTERNAL_093e4639_4_k_cu_0d1f4c98_343984cuda3std3__419piecewise_constructE)
_ZN40_INTERNAL_093e4639_4_k_cu_0d1f4c98_343984cuda3std3__419piecewise_constructE:
	.zero		1
	.type		_ZN40_INTERNAL_093e4639_4_k_cu_0d1f4c98_343984cuda3std3__45__cpo4cendE,@object
	.size		_ZN40_INTERNAL_093e4639_4_k_cu_0d1f4c98_343984cuda3std3__45__cpo4cendE,(_ZN40_INTERNAL_093e4639_4_k_cu_0d1f4c98_343984cuda3std6ranges3__45__cpo4swapE - _ZN40_INTERNAL_093e4639_4_k_cu_0d1f4c98_343984cuda3std3__45__cpo4cendE)
_ZN40_INTERNAL_093e4639_4_k_cu_0d1f4c98_343984cuda3std3__45__cpo4cendE:
	.zero		1
	.type		_ZN40_INTERNAL_093e4639_4_k_cu_0d1f4c98_343984cuda3std6ranges3__45__cpo4swapE,@object
	.size		_ZN40_INTERNAL_093e4639_4_k_cu_0d1f4c98_343984cuda3std6ranges3__45__cpo4swapE,(.L_10 - _ZN40_INTERNAL_093e4639_4_k_cu_0d1f4c98_343984cuda3std6ranges3__45__cpo4swapE)
_ZN40_INTERNAL_093e4639_4_k_cu_0d1f4c98_343984cuda3std6ranges3__45__cpo4swapE:
	.zero		1
.L_10:


//--------------------- .nv.constant0._ZN7cutlass13device_kernelINS_4gemm6kernel13GemmUniversalIN4cute5tupleIJiiiiEEENS1_10collective13CollectiveMmaINS1_35MainloopSm100TmaUmmaWarpSpecializedILi12ELi2ELi4ENS5_IJNS4_1CILi1EEESB_SB_EEEEENS5_IJNSA_ILi128EEESE_NSA_ILi64EEEEEENS_12float_e4m3_tENS5_IJlSB_lEEESH_SI_NS4_8TiledMMAINS4_8MMA_AtomIJNS4_10MMA_TraitsINS4_19SM100_MMA_F8F6F4_SSEJSH_SH_fSE_SE_NS4_17integral_constantINS4_4UMMA5MajorELSP_0EEESQ_NSN_INSO_7ScaleInELSR_0EEESS_EEEEEENS4_6LayoutISC_NS5_IJNSA_ILi0EEESW_SW_EEEEENS5_IJNS4_10UnderscoreESZ_SZ_EEEEENS4_13SM90_TMA_LOADENS4_14ComposedLayoutINS4_7SwizzleILi2ELi4ELi3EEENS4_18smem_ptr_flag_bitsILi8EEENSV_INS5_IJNSA_ILi8EEESF_EEENS5_IJSF_SB_EEEEEEEvNS4_8identityES12_S1C_vS1D_EENS_8epilogue10collective18CollectiveEpilogueINS1F_23Sm100TmaWarpSpecializedILi2ELi2ELi64ELb0ELb0EEEJSG_NS5_IJNSV_ISE_SB_EENSV_ISF_SB_EEEEESH_SI_SH_SI_NS1F_6fusion15FusionCallbacksIS1J_NS1N_17LinearCombinationISH_fSH_fLNS_15FloatRoundStyleE2EEESG_S1M_JEEENS4_5SM1004TMEM4LOAD26SM100_TMEM_LOAD_32dp32b64xES12_S1C_NS4_39AutoVectorizingCopyWithAssumedAlignmentILi128EEENS4_14SM90_TMA_STOREES1C_S1Y_S1Y_EEEvvEEEEvNT_6ParamsE --------------------------
	.section	.nv.constant0._ZN7cutlass13device_kernelINS_4gemm6kernel13GemmUniversalIN4cute5tupleIJiiiiEEENS1_10collective13CollectiveMmaINS1_35MainloopSm100TmaUmmaWarpSpecializedILi12ELi2ELi4ENS5_IJNS4_1CILi1EEESB_SB_EEEEENS5_IJNSA_ILi128EEESE_NSA_ILi64EEEEEENS_12float_e4m3_tENS5_IJlSB_lEEESH_SI_NS4_8TiledMMAINS4_8MMA_AtomIJNS4_10MMA_TraitsINS4_19SM100_MMA_F8F6F4_SSEJSH_SH_fSE_SE_NS4_17integral_constantINS4_4UMMA5MajorELSP_0EEESQ_NSN_INSO_7ScaleInELSR_0EEESS_EEEEEENS4_6LayoutISC_NS5_IJNSA_ILi0EEESW_SW_EEEEENS5_IJNS4_10UnderscoreESZ_SZ_EEEEENS4_13SM90_TMA_LOADENS4_14ComposedLayoutINS4_7SwizzleILi2ELi4ELi3EEENS4_18smem_ptr_flag_bitsILi8EEENSV_INS5_IJNSA_ILi8EEESF_EEENS5_IJSF_SB_EEEEEEEvNS4_8identityES12_S1C_vS1D_EENS_8epilogue10collective18CollectiveEpilogueINS1F_23Sm100TmaWarpSpecializedILi2ELi2ELi64ELb0ELb0EEEJSG_NS5_IJNSV_ISE_SB_EENSV_ISF_SB_EEEEESH_SI_SH_SI_NS1F_6fusion15FusionCallbacksIS1J_NS1N_17LinearCombinationISH_fSH_fLNS_15FloatRoundStyleE2EEESG_S1M_JEEENS4_5SM1004TMEM4LOAD26SM100_TMEM_LOAD_32dp32b64xES12_S1C_NS4_39AutoVectorizingCopyWithAssumedAlignmentILi128EEENS4_14SM90_TMA_STOREES1C_S1Y_S1Y_EEEvvEEEEvNT_6ParamsE,"a",@progbits
	.sectionflags	@""
	.align	4
.nv.constant0._ZN7cutlass13device_kernelINS_4gemm6kernel13GemmUniversalIN4cute5tupleIJiiiiEEENS1_10collective13CollectiveMmaINS1_35MainloopSm100TmaUmmaWarpSpecializedILi12ELi2ELi4ENS5_IJNS4_1CILi1EEESB_SB_EEEEENS5_IJNSA_ILi128EEESE_NSA_ILi64EEEEEENS_12float_e4m3_tENS5_IJlSB_lEEESH_SI_NS4_8TiledMMAINS4_8MMA_AtomIJNS4_10MMA_TraitsINS4_19SM100_MMA_F8F6F4_SSEJSH_SH_fSE_SE_NS4_17integral_constantINS4_4UMMA5MajorELSP_0EEESQ_NSN_INSO_7ScaleInELSR_0EEESS_EEEEEENS4_6LayoutISC_NS5_IJNSA_ILi0EEESW_SW_EEEEENS5_IJNS4_10UnderscoreESZ_SZ_EEEEENS4_13SM90_TMA_LOADENS4_14ComposedLayoutINS4_7SwizzleILi2ELi4ELi3EEENS4_18smem_ptr_flag_bitsILi8EEENSV_INS5_IJNSA_ILi8EEESF_EEENS5_IJSF_SB_EEEEEEEvNS4_8identityES12_S1C_vS1D_EENS_8epilogue10collective18CollectiveEpilogueINS1F_23Sm100TmaWarpSpecializedILi2ELi2ELi64ELb0ELb0EEEJSG_NS5_IJNSV_ISE_SB_EENSV_ISF_SB_EEEEESH_SI_SH_SI_NS1F_6fusion15FusionCallbacksIS1J_NS1N_17LinearCombinationISH_fSH_fLNS_15FloatRoundStyleE2EEESG_S1M_JEEENS4_5SM1004TMEM4LOAD26SM100_TMEM_LOAD_32dp32b64xES12_S1C_NS4_39AutoVectorizingCopyWithAssumedAlignmentILi128EEENS4_14SM90_TMA_STOREES1C_S1Y_S1Y_EEEvvEEEEvNT_6ParamsE:
	.zero		2944


//--------------------- SYMBOLS --------------------------

	.type		.nv.reservedSmem.offset0,@object
	.size		.nv.reservedSmem.offset0,0x4
	.type		.nv.reservedSmem.cap,@object
	.size		.nv.reservedSmem.cap,0x4
	.type		__assertfail,@function
